//
// Generated by NVIDIA NVVM Compiler
//
// Compiler Build ID: CL-36424714
// Cuda compilation tools, release 13.0, V13.0.88
// Based on NVVM 20.0.0
//

.version 9.0
.target sm_100
.address_size 64

	// .globl	_Z5csrMVPKfPKiS2_S0_Pfi

.visible .entry _Z5csrMVPKfPKiS2_S0_Pfi(
	.param .u64 .ptr .align 1 _Z5csrMVPKfPKiS2_S0_Pfi_param_0,
	.param .u64 .ptr .align 1 _Z5csrMVPKfPKiS2_S0_Pfi_param_1,
	.param .u64 .ptr .align 1 _Z5csrMVPKfPKiS2_S0_Pfi_param_2,
	.param .u64 .ptr .align 1 _Z5csrMVPKfPKiS2_S0_Pfi_param_3,
	.param .u64 .ptr .align 1 _Z5csrMVPKfPKiS2_S0_Pfi_param_4,
	.param .u32 _Z5csrMVPKfPKiS2_S0_Pfi_param_5
)
{
	.reg .pred 	%p<11>;
	.reg .b32 	%r<65>;
	.reg .b32 	%f<112>;
	.reg .b64 	%rd<87>;

	ld.param.u64 	%rd8, [_Z5csrMVPKfPKiS2_S0_Pfi_param_0];
	ld.param.u64 	%rd9, [_Z5csrMVPKfPKiS2_S0_Pfi_param_1];
	ld.param.u64 	%rd6, [_Z5csrMVPKfPKiS2_S0_Pfi_param_2];
	ld.param.u64 	%rd10, [_Z5csrMVPKfPKiS2_S0_Pfi_param_3];
	ld.param.u64 	%rd7, [_Z5csrMVPKfPKiS2_S0_Pfi_param_4];
	ld.param.u32 	%r23, [_Z5csrMVPKfPKiS2_S0_Pfi_param_5];
	cvta.to.global.u64 	%rd1, %rd10;
	cvta.to.global.u64 	%rd2, %rd8;
	cvta.to.global.u64 	%rd3, %rd9;
	mov.u32 	%r24, %ctaid.x;
	mov.u32 	%r25, %ntid.x;
	mov.u32 	%r26, %tid.x;
	mad.lo.s32 	%r1, %r24, %r25, %r26;
	setp.ge.s32 	%p1, %r1, %r23;
	@%p1 bra 	$L__BB0_15;
	cvta.to.global.u64 	%rd11, %rd6;
	mul.wide.s32 	%rd12, %r1, 4;
	add.s64 	%rd13, %rd11, %rd12;
	ld.global.u32 	%r60, [%rd13];
	ld.global.u32 	%r3, [%rd13+4];
	setp.ge.s32 	%p2, %r60, %r3;
	mov.f32 	%f111, 0f00000000;
	@%p2 bra 	$L__BB0_14;
	sub.s32 	%r4, %r3, %r60;
	and.b32  	%r5, %r4, 15;
	sub.s32 	%r27, %r60, %r3;
	setp.gt.u32 	%p3, %r27, -16;
	mov.f32 	%f111, 0f00000000;
	@%p3 bra 	$L__BB0_5;
	and.b32  	%r28, %r4, -16;
	neg.s32 	%r58, %r28;
	add.s64 	%rd4, %rd3, 32;
	add.s64 	%rd5, %rd2, 32;
	mov.f32 	%f111, 0f00000000;
$L__BB0_4:
	.pragma "nounroll";
	mul.wide.s32 	%rd14, %r60, 4;
	add.s64 	%rd15, %rd4, %rd14;
	add.s64 	%rd16, %rd5, %rd14;
	ld.global.u32 	%r29, [%rd15+-32];
	ld.global.f32 	%f18, [%rd16+-32];
	mul.wide.s32 	%rd17, %r29, 4;
	add.s64 	%rd18, %rd1, %rd17;
	ld.global.f32 	%f19, [%rd18];
	fma.rn.f32 	%f20, %f18, %f19, %f111;
	ld.global.u32 	%r30, [%rd15+-28];
	ld.global.f32 	%f21, [%rd16+-28];
	mul.wide.s32 	%rd19, %r30, 4;
	add.s64 	%rd20, %rd1, %rd19;
	ld.global.f32 	%f22, [%rd20];
	fma.rn.f32 	%f23, %f21, %f22, %f20;
	ld.global.u32 	%r31, [%rd15+-24];
	ld.global.f32 	%f24, [%rd16+-24];
	mul.wide.s32 	%rd21, %r31, 4;
	add.s64 	%rd22, %rd1, %rd21;
	ld.global.f32 	%f25, [%rd22];
	fma.rn.f32 	%f26, %f24, %f25, %f23;
	ld.global.u32 	%r32, [%rd15+-20];
	ld.global.f32 	%f27, [%rd16+-20];
	mul.wide.s32 	%rd23, %r32, 4;
	add.s64 	%rd24, %rd1, %rd23;
	ld.global.f32 	%f28, [%rd24];
	fma.rn.f32 	%f29, %f27, %f28, %f26;
	ld.global.u32 	%r33, [%rd15+-16];
	ld.global.f32 	%f30, [%rd16+-16];
	mul.wide.s32 	%rd25, %r33, 4;
	add.s64 	%rd26, %rd1, %rd25;
	ld.global.f32 	%f31, [%rd26];
	fma.rn.f32 	%f32, %f30, %f31, %f29;
	ld.global.u32 	%r34, [%rd15+-12];
	ld.global.f32 	%f33, [%rd16+-12];
	mul.wide.s32 	%rd27, %r34, 4;
	add.s64 	%rd28, %rd1, %rd27;
	ld.global.f32 	%f34, [%rd28];
	fma.rn.f32 	%f35, %f33, %f34, %f32;
	ld.global.u32 	%r35, [%rd15+-8];
	ld.global.f32 	%f36, [%rd16+-8];
	mul.wide.s32 	%rd29, %r35, 4;
	add.s64 	%rd30, %rd1, %rd29;
	ld.global.f32 	%f37, [%rd30];
	fma.rn.f32 	%f38, %f36, %f37, %f35;
	ld.global.u32 	%r36, [%rd15+-4];
	ld.global.f32 	%f39, [%rd16+-4];
	mul.wide.s32 	%rd31, %r36, 4;
	add.s64 	%rd32, %rd1, %rd31;
	ld.global.f32 	%f40, [%rd32];
	fma.rn.f32 	%f41, %f39, %f40, %f38;
	ld.global.u32 	%r37, [%rd15];
	ld.global.f32 	%f42, [%rd16];
	mul.wide.s32 	%rd33, %r37, 4;
	add.s64 	%rd34, %rd1, %rd33;
	ld.global.f32 	%f43, [%rd34];
	fma.rn.f32 	%f44, %f42, %f43, %f41;
	ld.global.u32 	%r38, [%rd15+4];
	ld.global.f32 	%f45, [%rd16+4];
	mul.wide.s32 	%rd35, %r38, 4;
	add.s64 	%rd36, %rd1, %rd35;
	ld.global.f32 	%f46, [%rd36];
	fma.rn.f32 	%f47, %f45, %f46, %f44;
	ld.global.u32 	%r39, [%rd15+8];
	ld.global.f32 	%f48, [%rd16+8];
	mul.wide.s32 	%rd37, %r39, 4;
	add.s64 	%rd38, %rd1, %rd37;
	ld.global.f32 	%f49, [%rd38];
	fma.rn.f32 	%f50, %f48, %f49, %f47;
	ld.global.u32 	%r40, [%rd15+12];
	ld.global.f32 	%f51, [%rd16+12];
	mul.wide.s32 	%rd39, %r40, 4;
	add.s64 	%rd40, %rd1, %rd39;
	ld.global.f32 	%f52, [%rd40];
	fma.rn.f32 	%f53, %f51, %f52, %f50;
	ld.global.u32 	%r41, [%rd15+16];
	ld.global.f32 	%f54, [%rd16+16];
	mul.wide.s32 	%rd41, %r41, 4;
	add.s64 	%rd42, %rd1, %rd41;
	ld.global.f32 	%f55, [%rd42];
	fma.rn.f32 	%f56, %f54, %f55, %f53;
	ld.global.u32 	%r42, [%rd15+20];
	ld.global.f32 	%f57, [%rd16+20];
	mul.wide.s32 	%rd43, %r42, 4;
	add.s64 	%rd44, %rd1, %rd43;
	ld.global.f32 	%f58, [%rd44];
	fma.rn.f32 	%f59, %f57, %f58, %f56;
	ld.global.u32 	%r43, [%rd15+24];
	ld.global.f32 	%f60, [%rd16+24];
	mul.wide.s32 	%rd45, %r43, 4;
	add.s64 	%rd46, %rd1, %rd45;
	ld.global.f32 	%f61, [%rd46];
	fma.rn.f32 	%f62, %f60, %f61, %f59;
	ld.global.u32 	%r44, [%rd15+28];
	ld.global.f32 	%f63, [%rd16+28];
	mul.wide.s32 	%rd47, %r44, 4;
	add.s64 	%rd48, %rd1, %rd47;
	ld.global.f32 	%f64, [%rd48];
	fma.rn.f32 	%f111, %f63, %f64, %f62;
	add.s32 	%r60, %r60, 16;
	add.s32 	%r58, %r58, 16;
	setp.ne.s32 	%p4, %r58, 0;
	@%p4 bra 	$L__BB0_4;
$L__BB0_5:
	setp.eq.s32 	%p5, %r5, 0;
	@%p5 bra 	$L__BB0_14;
	and.b32  	%r12, %r4, 7;
	setp.lt.u32 	%p6, %r5, 8;
	@%p6 bra 	$L__BB0_8;
	mul.wide.s32 	%rd49, %r60, 4;
	add.s64 	%rd50, %rd3, %rd49;
	ld.global.u32 	%r45, [%rd50];
	add.s64 	%rd51, %rd2, %rd49;
	ld.global.f32 	%f66, [%rd51];
	mul.wide.s32 	%rd52, %r45, 4;
	add.s64 	%rd53, %rd1, %rd52;
	ld.global.f32 	%f67, [%rd53];
	fma.rn.f32 	%f68, %f66, %f67, %f111;
	ld.global.u32 	%r46, [%rd50+4];
	ld.global.f32 	%f69, [%rd51+4];
	mul.wide.s32 	%rd54, %r46, 4;
	add.s64 	%rd55, %rd1, %rd54;
	ld.global.f32 	%f70, [%rd55];
	fma.rn.f32 	%f71, %f69, %f70, %f68;
	ld.global.u32 	%r47, [%rd50+8];
	ld.global.f32 	%f72, [%rd51+8];
	mul.wide.s32 	%rd56, %r47, 4;
	add.s64 	%rd57, %rd1, %rd56;
	ld.global.f32 	%f73, [%rd57];
	fma.rn.f32 	%f74, %f72, %f73, %f71;
	ld.global.u32 	%r48, [%rd50+12];
	ld.global.f32 	%f75, [%rd51+12];
	mul.wide.s32 	%rd58, %r48, 4;
	add.s64 	%rd59, %rd1, %rd58;
	ld.global.f32 	%f76, [%rd59];
	fma.rn.f32 	%f77, %f75, %f76, %f74;
	ld.global.u32 	%r49, [%rd50+16];
	ld.global.f32 	%f78, [%rd51+16];
	mul.wide.s32 	%rd60, %r49, 4;
	add.s64 	%rd61, %rd1, %rd60;
	ld.global.f32 	%f79, [%rd61];
	fma.rn.f32 	%f80, %f78, %f79, %f77;
	ld.global.u32 	%r50, [%rd50+20];
	ld.global.f32 	%f81, [%rd51+20];
	mul.wide.s32 	%rd62, %r50, 4;
	add.s64 	%rd63, %rd1, %rd62;
	ld.global.f32 	%f82, [%rd63];
	fma.rn.f32 	%f83, %f81, %f82, %f80;
	ld.global.u32 	%r51, [%rd50+24];
	ld.global.f32 	%f84, [%rd51+24];
	mul.wide.s32 	%rd64, %r51, 4;
	add.s64 	%rd65, %rd1, %rd64;
	ld.global.f32 	%f85, [%rd65];
	fma.rn.f32 	%f86, %f84, %f85, %f83;
	ld.global.u32 	%r52, [%rd50+28];
	ld.global.f32 	%f87, [%rd51+28];
	mul.wide.s32 	%rd66, %r52, 4;
	add.s64 	%rd67, %rd1, %rd66;
	ld.global.f32 	%f88, [%rd67];
	fma.rn.f32 	%f111, %f87, %f88, %f86;
	add.s32 	%r60, %r60, 8;
$L__BB0_8:
	setp.eq.s32 	%p7, %r12, 0;
	@%p7 bra 	$L__BB0_14;
	and.b32  	%r15, %r4, 3;
	setp.lt.u32 	%p8, %r12, 4;
	@%p8 bra 	$L__BB0_11;
	mul.wide.s32 	%rd68, %r60, 4;
	add.s64 	%rd69, %rd3, %rd68;
	ld.global.u32 	%r53, [%rd69];
	add.s64 	%rd70, %rd2, %rd68;
	ld.global.f32 	%f90, [%rd70];
	mul.wide.s32 	%rd71, %r53, 4;
	add.s64 	%rd72, %rd1, %rd71;
	ld.global.f32 	%f91, [%rd72];
	fma.rn.f32 	%f92, %f90, %f91, %f111;
	ld.global.u32 	%r54, [%rd69+4];
	ld.global.f32 	%f93, [%rd70+4];
	mul.wide.s32 	%rd73, %r54, 4;
	add.s64 	%rd74, %rd1, %rd73;
	ld.global.f32 	%f94, [%rd74];
	fma.rn.f32 	%f95, %f93, %f94, %f92;
	ld.global.u32 	%r55, [%rd69+8];
	ld.global.f32 	%f96, [%rd70+8];
	mul.wide.s32 	%rd75, %r55, 4;
	add.s64 	%rd76, %rd1, %rd75;
	ld.global.f32 	%f97, [%rd76];
	fma.rn.f32 	%f98, %f96, %f97, %f95;
	ld.global.u32 	%r56, [%rd69+12];
	ld.global.f32 	%f99, [%rd70+12];
	mul.wide.s32 	%rd77, %r56, 4;
	add.s64 	%rd78, %rd1, %rd77;
	ld.global.f32 	%f100, [%rd78];
	fma.rn.f32 	%f111, %f99, %f100, %f98;
	add.s32 	%r60, %r60, 4;
$L__BB0_11:
	setp.eq.s32 	%p9, %r15, 0;
	@%p9 bra 	$L__BB0_14;
	neg.s32 	%r63, %r15;
$L__BB0_13:
	.pragma "nounroll";
	mul.wide.s32 	%rd79, %r60, 4;
	add.s64 	%rd80, %rd2, %rd79;
	add.s64 	%rd81, %rd3, %rd79;
	ld.global.u32 	%r57, [%rd81];
	ld.global.f32 	%f101, [%rd80];
	mul.wide.s32 	%rd82, %r57, 4;
	add.s64 	%rd83, %rd1, %rd82;
	ld.global.f32 	%f102, [%rd83];
	fma.rn.f32 	%f111, %f101, %f102, %f111;
	add.s32 	%r60, %r60, 1;
	add.s32 	%r63, %r63, 1;
	setp.ne.s32 	%p10, %r63, 0;
	@%p10 bra 	$L__BB0_13;
$L__BB0_14:
	cvta.to.global.u64 	%rd84, %rd7;
	add.s64 	%rd86, %rd84, %rd12;
	st.global.f32 	[%rd86], %f111;
$L__BB0_15:
	ret;

}
	// .globl	_Z14optimizedCsrMVPKfPKiS2_S0_Pfi
.visible .entry _Z14optimizedCsrMVPKfPKiS2_S0_Pfi(
	.param .u64 .ptr .align 1 _Z14optimizedCsrMVPKfPKiS2_S0_Pfi_param_0,
	.param .u64 .ptr .align 1 _Z14optimizedCsrMVPKfPKiS2_S0_Pfi_param_1,
	.param .u64 .ptr .align 1 _Z14optimizedCsrMVPKfPKiS2_S0_Pfi_param_2,
	.param .u64 .ptr .align 1 _Z14optimizedCsrMVPKfPKiS2_S0_Pfi_param_3,
	.param .u64 .ptr .align 1 _Z14optimizedCsrMVPKfPKiS2_S0_Pfi_param_4,
	.param .u32 _Z14optimizedCsrMVPKfPKiS2_S0_Pfi_param_5
)
{
	.reg .pred 	%p<17>;
	.reg .b32 	%r<130>;
	.reg .b32 	%f<210>;
	.reg .b64 	%rd<158>;

	ld.param.u64 	%rd8, [_Z14optimizedCsrMVPKfPKiS2_S0_Pfi_param_0];
	ld.param.u64 	%rd9, [_Z14optimizedCsrMVPKfPKiS2_S0_Pfi_param_1];
	ld.param.u64 	%rd6, [_Z14optimizedCsrMVPKfPKiS2_S0_Pfi_param_2];
	ld.param.u64 	%rd10, [_Z14optimizedCsrMVPKfPKiS2_S0_Pfi_param_3];
	ld.param.u64 	%rd7, [_Z14optimizedCsrMVPKfPKiS2_S0_Pfi_param_4];
	ld.param.u32 	%r42, [_Z14optimizedCsrMVPKfPKiS2_S0_Pfi_param_5];
	cvta.to.global.u64 	%rd1, %rd10;
	cvta.to.global.u64 	%rd2, %rd9;
	cvta.to.global.u64 	%rd3, %rd8;
	mov.u32 	%r43, %ctaid.x;
	mov.u32 	%r44, %ntid.x;
	mov.u32 	%r45, %tid.x;
	mad.lo.s32 	%r1, %r43, %r44, %r45;
	setp.ge.s32 	%p1, %r1, %r42;
	@%p1 bra 	$L__BB1_24;
	cvta.to.global.u64 	%rd11, %rd6;
	mul.wide.s32 	%rd12, %r1, 4;
	add.s64 	%rd13, %rd11, %rd12;
	ld.global.u32 	%r120, [%rd13];
	ld.global.u32 	%r3, [%rd13+4];
	add.s32 	%r118, %r120, 3;
	setp.ge.s32 	%p2, %r118, %r3;
	mov.f32 	%f209, 0f00000000;
	@%p2 bra 	$L__BB1_10;
	add.s32 	%r47, %r120, 7;
	max.s32 	%r48, %r3, %r47;
	sub.s32 	%r49, %r48, %r120;
	add.s32 	%r5, %r49, -4;
	shr.u32 	%r50, %r5, 2;
	add.s32 	%r6, %r50, 1;
	setp.lt.u32 	%p3, %r5, 12;
	mov.f32 	%f209, 0f00000000;
	@%p3 bra 	$L__BB1_5;
	and.b32  	%r7, %r6, 2147483644;
	mov.b32 	%r122, 0;
	mov.f32 	%f209, 0f00000000;
	mov.u32 	%r121, %r120;
$L__BB1_4:
	.pragma "nounroll";
	mul.wide.s32 	%rd14, %r121, 4;
	add.s64 	%rd15, %rd3, %rd14;
	ld.global.f32 	%f27, [%rd15];
	add.s64 	%rd16, %rd2, %rd14;
	ld.global.u32 	%r52, [%rd16];
	mul.wide.s32 	%rd17, %r52, 4;
	add.s64 	%rd18, %rd1, %rd17;
	ld.global.f32 	%f28, [%rd18];
	fma.rn.f32 	%f29, %f27, %f28, %f209;
	ld.global.f32 	%f30, [%rd15+4];
	ld.global.u32 	%r53, [%rd16+4];
	mul.wide.s32 	%rd19, %r53, 4;
	add.s64 	%rd20, %rd1, %rd19;
	ld.global.f32 	%f31, [%rd20];
	fma.rn.f32 	%f32, %f30, %f31, %f29;
	ld.global.f32 	%f33, [%rd15+8];
	ld.global.u32 	%r54, [%rd16+8];
	mul.wide.s32 	%rd21, %r54, 4;
	add.s64 	%rd22, %rd1, %rd21;
	ld.global.f32 	%f34, [%rd22];
	fma.rn.f32 	%f35, %f33, %f34, %f32;
	ld.global.f32 	%f36, [%rd15+12];
	ld.global.u32 	%r55, [%rd16+12];
	mul.wide.s32 	%rd23, %r55, 4;
	add.s64 	%rd24, %rd1, %rd23;
	ld.global.f32 	%f37, [%rd24];
	fma.rn.f32 	%f38, %f36, %f37, %f35;
	ld.global.f32 	%f39, [%rd15+16];
	ld.global.u32 	%r56, [%rd16+16];
	mul.wide.s32 	%rd25, %r56, 4;
	add.s64 	%rd26, %rd1, %rd25;
	ld.global.f32 	%f40, [%rd26];
	fma.rn.f32 	%f41, %f39, %f40, %f38;
	ld.global.f32 	%f42, [%rd15+20];
	ld.global.u32 	%r57, [%rd16+20];
	mul.wide.s32 	%rd27, %r57, 4;
	add.s64 	%rd28, %rd1, %rd27;
	ld.global.f32 	%f43, [%rd28];
	fma.rn.f32 	%f44, %f42, %f43, %f41;
	ld.global.f32 	%f45, [%rd15+24];
	ld.global.u32 	%r58, [%rd16+24];
	mul.wide.s32 	%rd29, %r58, 4;
	add.s64 	%rd30, %rd1, %rd29;
	ld.global.f32 	%f46, [%rd30];
	fma.rn.f32 	%f47, %f45, %f46, %f44;
	ld.global.f32 	%f48, [%rd15+28];
	ld.global.u32 	%r59, [%rd16+28];
	mul.wide.s32 	%rd31, %r59, 4;
	add.s64 	%rd32, %rd1, %rd31;
	ld.global.f32 	%f49, [%rd32];
	fma.rn.f32 	%f50, %f48, %f49, %f47;
	ld.global.f32 	%f51, [%rd15+32];
	ld.global.u32 	%r60, [%rd16+32];
	mul.wide.s32 	%rd33, %r60, 4;
	add.s64 	%rd34, %rd1, %rd33;
	ld.global.f32 	%f52, [%rd34];
	fma.rn.f32 	%f53, %f51, %f52, %f50;
	ld.global.f32 	%f54, [%rd15+36];
	ld.global.u32 	%r61, [%rd16+36];
	mul.wide.s32 	%rd35, %r61, 4;
	add.s64 	%rd36, %rd1, %rd35;
	ld.global.f32 	%f55, [%rd36];
	fma.rn.f32 	%f56, %f54, %f55, %f53;
	ld.global.f32 	%f57, [%rd15+40];
	ld.global.u32 	%r62, [%rd16+40];
	mul.wide.s32 	%rd37, %r62, 4;
	add.s64 	%rd38, %rd1, %rd37;
	ld.global.f32 	%f58, [%rd38];
	fma.rn.f32 	%f59, %f57, %f58, %f56;
	ld.global.f32 	%f60, [%rd15+44];
	ld.global.u32 	%r63, [%rd16+44];
	mul.wide.s32 	%rd39, %r63, 4;
	add.s64 	%rd40, %rd1, %rd39;
	ld.global.f32 	%f61, [%rd40];
	fma.rn.f32 	%f62, %f60, %f61, %f59;
	ld.global.f32 	%f63, [%rd15+48];
	ld.global.u32 	%r64, [%rd16+48];
	mul.wide.s32 	%rd41, %r64, 4;
	add.s64 	%rd42, %rd1, %rd41;
	ld.global.f32 	%f64, [%rd42];
	fma.rn.f32 	%f65, %f63, %f64, %f62;
	ld.global.f32 	%f66, [%rd15+52];
	ld.global.u32 	%r65, [%rd16+52];
	mul.wide.s32 	%rd43, %r65, 4;
	add.s64 	%rd44, %rd1, %rd43;
	ld.global.f32 	%f67, [%rd44];
	fma.rn.f32 	%f68, %f66, %f67, %f65;
	ld.global.f32 	%f69, [%rd15+56];
	ld.global.u32 	%r66, [%rd16+56];
	mul.wide.s32 	%rd45, %r66, 4;
	add.s64 	%rd46, %rd1, %rd45;
	ld.global.f32 	%f70, [%rd46];
	fma.rn.f32 	%f71, %f69, %f70, %f68;
	ld.global.f32 	%f72, [%rd15+60];
	ld.global.u32 	%r67, [%rd16+60];
	mul.wide.s32 	%rd47, %r67, 4;
	add.s64 	%rd48, %rd1, %rd47;
	ld.global.f32 	%f73, [%rd48];
	fma.rn.f32 	%f209, %f72, %f73, %f71;
	add.s32 	%r120, %r121, 16;
	add.s32 	%r118, %r121, 19;
	add.s32 	%r122, %r122, 4;
	setp.eq.s32 	%p4, %r122, %r7;
	mov.u32 	%r121, %r120;
	@%p4 bra 	$L__BB1_5;
	bra.uni 	$L__BB1_4;
$L__BB1_5:
	and.b32  	%r69, %r6, 3;
	setp.eq.s32 	%p5, %r69, 0;
	@%p5 bra 	$L__BB1_10;
	setp.eq.s32 	%p6, %r69, 1;
	@%p6 bra 	$L__BB1_8;
	mul.wide.s32 	%rd49, %r120, 4;
	add.s64 	%rd50, %rd3, %rd49;
	ld.global.f32 	%f75, [%rd50];
	add.s64 	%rd51, %rd2, %rd49;
	ld.global.u32 	%r70, [%rd51];
	mul.wide.s32 	%rd52, %r70, 4;
	add.s64 	%rd53, %rd1, %rd52;
	ld.global.f32 	%f76, [%rd53];
	fma.rn.f32 	%f77, %f75, %f76, %f209;
	ld.global.f32 	%f78, [%rd50+4];
	ld.global.u32 	%r71, [%rd51+4];
	mul.wide.s32 	%rd54, %r71, 4;
	add.s64 	%rd55, %rd1, %rd54;
	ld.global.f32 	%f79, [%rd55];
	fma.rn.f32 	%f80, %f78, %f79, %f77;
	ld.global.f32 	%f81, [%rd50+8];
	ld.global.u32 	%r72, [%rd51+8];
	mul.wide.s32 	%rd56, %r72, 4;
	add.s64 	%rd57, %rd1, %rd56;
	ld.global.f32 	%f82, [%rd57];
	fma.rn.f32 	%f83, %f81, %f82, %f80;
	mul.wide.s32 	%rd58, %r118, 4;
	add.s64 	%rd59, %rd3, %rd58;
	ld.global.f32 	%f84, [%rd59];
	add.s64 	%rd60, %rd2, %rd58;
	ld.global.u32 	%r73, [%rd60];
	mul.wide.s32 	%rd61, %r73, 4;
	add.s64 	%rd62, %rd1, %rd61;
	ld.global.f32 	%f85, [%rd62];
	fma.rn.f32 	%f86, %f84, %f85, %f83;
	ld.global.f32 	%f87, [%rd50+16];
	ld.global.u32 	%r74, [%rd51+16];
	mul.wide.s32 	%rd63, %r74, 4;
	add.s64 	%rd64, %rd1, %rd63;
	ld.global.f32 	%f88, [%rd64];
	fma.rn.f32 	%f89, %f87, %f88, %f86;
	ld.global.f32 	%f90, [%rd50+20];
	ld.global.u32 	%r75, [%rd51+20];
	mul.wide.s32 	%rd65, %r75, 4;
	add.s64 	%rd66, %rd1, %rd65;
	ld.global.f32 	%f91, [%rd66];
	fma.rn.f32 	%f92, %f90, %f91, %f89;
	ld.global.f32 	%f93, [%rd50+24];
	ld.global.u32 	%r76, [%rd51+24];
	mul.wide.s32 	%rd67, %r76, 4;
	add.s64 	%rd68, %rd1, %rd67;
	ld.global.f32 	%f94, [%rd68];
	fma.rn.f32 	%f95, %f93, %f94, %f92;
	ld.global.f32 	%f96, [%rd50+28];
	ld.global.u32 	%r77, [%rd51+28];
	mul.wide.s32 	%rd69, %r77, 4;
	add.s64 	%rd70, %rd1, %rd69;
	ld.global.f32 	%f97, [%rd70];
	fma.rn.f32 	%f209, %f96, %f97, %f95;
	add.s32 	%r11, %r120, 8;
	add.s32 	%r118, %r120, 11;
	mov.u32 	%r120, %r11;
$L__BB1_8:
	and.b32  	%r78, %r5, 4;
	setp.ne.s32 	%p7, %r78, 0;
	@%p7 bra 	$L__BB1_10;
	mul.wide.s32 	%rd71, %r120, 4;
	add.s64 	%rd72, %rd3, %rd71;
	ld.global.f32 	%f98, [%rd72];
	add.s64 	%rd73, %rd2, %rd71;
	ld.global.u32 	%r79, [%rd73];
	mul.wide.s32 	%rd74, %r79, 4;
	add.s64 	%rd75, %rd1, %rd74;
	ld.global.f32 	%f99, [%rd75];
	fma.rn.f32 	%f100, %f98, %f99, %f209;
	ld.global.f32 	%f101, [%rd72+4];
	ld.global.u32 	%r80, [%rd73+4];
	mul.wide.s32 	%rd76, %r80, 4;
	add.s64 	%rd77, %rd1, %rd76;
	ld.global.f32 	%f102, [%rd77];
	fma.rn.f32 	%f103, %f101, %f102, %f100;
	ld.global.f32 	%f104, [%rd72+8];
	ld.global.u32 	%r81, [%rd73+8];
	mul.wide.s32 	%rd78, %r81, 4;
	add.s64 	%rd79, %rd1, %rd78;
	ld.global.f32 	%f105, [%rd79];
	fma.rn.f32 	%f106, %f104, %f105, %f103;
	mul.wide.s32 	%rd80, %r118, 4;
	add.s64 	%rd81, %rd3, %rd80;
	ld.global.f32 	%f107, [%rd81];
	add.s64 	%rd82, %rd2, %rd80;
	ld.global.u32 	%r82, [%rd82];
	mul.wide.s32 	%rd83, %r82, 4;
	add.s64 	%rd84, %rd1, %rd83;
	ld.global.f32 	%f108, [%rd84];
	fma.rn.f32 	%f209, %f107, %f108, %f106;
	add.s32 	%r120, %r120, 4;
$L__BB1_10:
	setp.ge.s32 	%p8, %r120, %r3;
	@%p8 bra 	$L__BB1_23;
	sub.s32 	%r18, %r3, %r120;
	and.b32  	%r19, %r18, 15;
	sub.s32 	%r83, %r120, %r3;
	setp.gt.u32 	%p9, %r83, -16;
	@%p9 bra 	$L__BB1_14;
	and.b32  	%r84, %r18, -16;
	neg.s32 	%r123, %r84;
	add.s64 	%rd4, %rd3, 32;
	add.s64 	%rd5, %rd2, 32;
$L__BB1_13:
	.pragma "nounroll";
	mul.wide.s32 	%rd85, %r120, 4;
	add.s64 	%rd86, %rd4, %rd85;
	add.s64 	%rd87, %rd5, %rd85;
	ld.global.f32 	%f110, [%rd86+-32];
	ld.global.u32 	%r85, [%rd87+-32];
	mul.wide.s32 	%rd88, %r85, 4;
	add.s64 	%rd89, %rd1, %rd88;
	ld.global.f32 	%f111, [%rd89];
	fma.rn.f32 	%f112, %f110, %f111, %f209;
	ld.global.f32 	%f113, [%rd86+-28];
	ld.global.u32 	%r86, [%rd87+-28];
	mul.wide.s32 	%rd90, %r86, 4;
	add.s64 	%rd91, %rd1, %rd90;
	ld.global.f32 	%f114, [%rd91];
	fma.rn.f32 	%f115, %f113, %f114, %f112;
	ld.global.f32 	%f116, [%rd86+-24];
	ld.global.u32 	%r87, [%rd87+-24];
	mul.wide.s32 	%rd92, %r87, 4;
	add.s64 	%rd93, %rd1, %rd92;
	ld.global.f32 	%f117, [%rd93];
	fma.rn.f32 	%f118, %f116, %f117, %f115;
	ld.global.f32 	%f119, [%rd86+-20];
	ld.global.u32 	%r88, [%rd87+-20];
	mul.wide.s32 	%rd94, %r88, 4;
	add.s64 	%rd95, %rd1, %rd94;
	ld.global.f32 	%f120, [%rd95];
	fma.rn.f32 	%f121, %f119, %f120, %f118;
	ld.global.f32 	%f122, [%rd86+-16];
	ld.global.u32 	%r89, [%rd87+-16];
	mul.wide.s32 	%rd96, %r89, 4;
	add.s64 	%rd97, %rd1, %rd96;
	ld.global.f32 	%f123, [%rd97];
	fma.rn.f32 	%f124, %f122, %f123, %f121;
	ld.global.f32 	%f125, [%rd86+-12];
	ld.global.u32 	%r90, [%rd87+-12];
	mul.wide.s32 	%rd98, %r90, 4;
	add.s64 	%rd99, %rd1, %rd98;
	ld.global.f32 	%f126, [%rd99];
	fma.rn.f32 	%f127, %f125, %f126, %f124;
	ld.global.f32 	%f128, [%rd86+-8];
	ld.global.u32 	%r91, [%rd87+-8];
	mul.wide.s32 	%rd100, %r91, 4;
	add.s64 	%rd101, %rd1, %rd100;
	ld.global.f32 	%f129, [%rd101];
	fma.rn.f32 	%f130, %f128, %f129, %f127;
	ld.global.f32 	%f131, [%rd86+-4];
	ld.global.u32 	%r92, [%rd87+-4];
	mul.wide.s32 	%rd102, %r92, 4;
	add.s64 	%rd103, %rd1, %rd102;
	ld.global.f32 	%f132, [%rd103];
	fma.rn.f32 	%f133, %f131, %f132, %f130;
	ld.global.f32 	%f134, [%rd86];
	ld.global.u32 	%r93, [%rd87];
	mul.wide.s32 	%rd104, %r93, 4;
	add.s64 	%rd105, %rd1, %rd104;
	ld.global.f32 	%f135, [%rd105];
	fma.rn.f32 	%f136, %f134, %f135, %f133;
	ld.global.f32 	%f137, [%rd86+4];
	ld.global.u32 	%r94, [%rd87+4];
	mul.wide.s32 	%rd106, %r94, 4;
	add.s64 	%rd107, %rd1, %rd106;
	ld.global.f32 	%f138, [%rd107];
	fma.rn.f32 	%f139, %f137, %f138, %f136;
	ld.global.f32 	%f140, [%rd86+8];
	ld.global.u32 	%r95, [%rd87+8];
	mul.wide.s32 	%rd108, %r95, 4;
	add.s64 	%rd109, %rd1, %rd108;
	ld.global.f32 	%f141, [%rd109];
	fma.rn.f32 	%f142, %f140, %f141, %f139;
	ld.global.f32 	%f143, [%rd86+12];
	ld.global.u32 	%r96, [%rd87+12];
	mul.wide.s32 	%rd110, %r96, 4;
	add.s64 	%rd111, %rd1, %rd110;
	ld.global.f32 	%f144, [%rd111];
	fma.rn.f32 	%f145, %f143, %f144, %f142;
	ld.global.f32 	%f146, [%rd86+16];
	ld.global.u32 	%r97, [%rd87+16];
	mul.wide.s32 	%rd112, %r97, 4;
	add.s64 	%rd113, %rd1, %rd112;
	ld.global.f32 	%f147, [%rd113];
	fma.rn.f32 	%f148, %f146, %f147, %f145;
	ld.global.f32 	%f149, [%rd86+20];
	ld.global.u32 	%r98, [%rd87+20];
	mul.wide.s32 	%rd114, %r98, 4;
	add.s64 	%rd115, %rd1, %rd114;
	ld.global.f32 	%f150, [%rd115];
	fma.rn.f32 	%f151, %f149, %f150, %f148;
	ld.global.f32 	%f152, [%rd86+24];
	ld.global.u32 	%r99, [%rd87+24];
	mul.wide.s32 	%rd116, %r99, 4;
	add.s64 	%rd117, %rd1, %rd116;
	ld.global.f32 	%f153, [%rd117];
	fma.rn.f32 	%f154, %f152, %f153, %f151;
	ld.global.f32 	%f155, [%rd86+28];
	ld.global.u32 	%r100, [%rd87+28];
	mul.wide.s32 	%rd118, %r100, 4;
	add.s64 	%rd119, %rd1, %rd118;
	ld.global.f32 	%f156, [%rd119];
	fma.rn.f32 	%f209, %f155, %f156, %f154;
	add.s32 	%r120, %r120, 16;
	add.s32 	%r123, %r123, 16;
	setp.ne.s32 	%p10, %r123, 0;
	@%p10 bra 	$L__BB1_13;
$L__BB1_14:
	setp.eq.s32 	%p11, %r19, 0;
	@%p11 bra 	$L__BB1_23;
	and.b32  	%r31, %r18, 7;
	setp.lt.u32 	%p12, %r19, 8;
	@%p12 bra 	$L__BB1_17;
	mul.wide.s32 	%rd120, %r120, 4;
	add.s64 	%rd121, %rd3, %rd120;
	ld.global.f32 	%f158, [%rd121];
	add.s64 	%rd122, %rd2, %rd120;
	ld.global.u32 	%r101, [%rd122];
	mul.wide.s32 	%rd123, %r101, 4;
	add.s64 	%rd124, %rd1, %rd123;
	ld.global.f32 	%f159, [%rd124];
	fma.rn.f32 	%f160, %f158, %f159, %f209;
	ld.global.f32 	%f161, [%rd121+4];
	ld.global.u32 	%r102, [%rd122+4];
	mul.wide.s32 	%rd125, %r102, 4;
	add.s64 	%rd126, %rd1, %rd125;
	ld.global.f32 	%f162, [%rd126];
	fma.rn.f32 	%f163, %f161, %f162, %f160;
	ld.global.f32 	%f164, [%rd121+8];
	ld.global.u32 	%r103, [%rd122+8];
	mul.wide.s32 	%rd127, %r103, 4;
	add.s64 	%rd128, %rd1, %rd127;
	ld.global.f32 	%f165, [%rd128];
	fma.rn.f32 	%f166, %f164, %f165, %f163;
	ld.global.f32 	%f167, [%rd121+12];
	ld.global.u32 	%r104, [%rd122+12];
	mul.wide.s32 	%rd129, %r104, 4;
	add.s64 	%rd130, %rd1, %rd129;
	ld.global.f32 	%f168, [%rd130];
	fma.rn.f32 	%f169, %f167, %f168, %f166;
	ld.global.f32 	%f170, [%rd121+16];
	ld.global.u32 	%r105, [%rd122+16];
	mul.wide.s32 	%rd131, %r105, 4;
	add.s64 	%rd132, %rd1, %rd131;
	ld.global.f32 	%f171, [%rd132];
	fma.rn.f32 	%f172, %f170, %f171, %f169;
	ld.global.f32 	%f173, [%rd121+20];
	ld.global.u32 	%r106, [%rd122+20];
	mul.wide.s32 	%rd133, %r106, 4;
	add.s64 	%rd134, %rd1, %rd133;
	ld.global.f32 	%f174, [%rd134];
	fma.rn.f32 	%f175, %f173, %f174, %f172;
	ld.global.f32 	%f176, [%rd121+24];
	ld.global.u32 	%r107, [%rd122+24];
	mul.wide.s32 	%rd135, %r107, 4;
	add.s64 	%rd136, %rd1, %rd135;
	ld.global.f32 	%f177, [%rd136];
	fma.rn.f32 	%f178, %f176, %f177, %f175;
	ld.global.f32 	%f179, [%rd121+28];
	ld.global.u32 	%r108, [%rd122+28];
	mul.wide.s32 	%rd137, %r108, 4;
	add.s64 	%rd138, %rd1, %rd137;
	ld.global.f32 	%f180, [%rd138];
	fma.rn.f32 	%f209, %f179, %f180, %f178;
	add.s32 	%r120, %r120, 8;
$L__BB1_17:
	setp.eq.s32 	%p13, %r31, 0;
	@%p13 bra 	$L__BB1_23;
	and.b32  	%r34, %r18, 3;
	setp.lt.u32 	%p14, %r31, 4;
	@%p14 bra 	$L__BB1_20;
	mul.wide.s32 	%rd139, %r120, 4;
	add.s64 	%rd140, %rd3, %rd139;
	ld.global.f32 	%f182, [%rd140];
	add.s64 	%rd141, %rd2, %rd139;
	ld.global.u32 	%r109, [%rd141];
	mul.wide.s32 	%rd142, %r109, 4;
	add.s64 	%rd143, %rd1, %rd142;
	ld.global.f32 	%f183, [%rd143];
	fma.rn.f32 	%f184, %f182, %f183, %f209;
	ld.global.f32 	%f185, [%rd140+4];
	ld.global.u32 	%r110, [%rd141+4];
	mul.wide.s32 	%rd144, %r110, 4;
	add.s64 	%rd145, %rd1, %rd144;
	ld.global.f32 	%f186, [%rd145];
	fma.rn.f32 	%f187, %f185, %f186, %f184;
	ld.global.f32 	%f188, [%rd140+8];
	ld.global.u32 	%r111, [%rd141+8];
	mul.wide.s32 	%rd146, %r111, 4;
	add.s64 	%rd147, %rd1, %rd146;
	ld.global.f32 	%f189, [%rd147];
	fma.rn.f32 	%f190, %f188, %f189, %f187;
	ld.global.f32 	%f191, [%rd140+12];
	ld.global.u32 	%r112, [%rd141+12];
	mul.wide.s32 	%rd148, %r112, 4;
	add.s64 	%rd149, %rd1, %rd148;
	ld.global.f32 	%f192, [%rd149];
	fma.rn.f32 	%f209, %f191, %f192, %f190;
	add.s32 	%r120, %r120, 4;
$L__BB1_20:
	setp.eq.s32 	%p15, %r34, 0;
	@%p15 bra 	$L__BB1_23;
	neg.s32 	%r128, %r34;
$L__BB1_22:
	.pragma "nounroll";
	mul.wide.s32 	%rd150, %r120, 4;
	add.s64 	%rd151, %rd2, %rd150;
	add.s64 	%rd152, %rd3, %rd150;
	ld.global.f32 	%f193, [%rd152];
	ld.global.u32 	%r113, [%rd151];
	mul.wide.s32 	%rd153, %r113, 4;
	add.s64 	%rd154, %rd1, %rd153;
	ld.global.f32 	%f194, [%rd154];
	fma.rn.f32 	%f209, %f193, %f194, %f209;
	add.s32 	%r120, %r120, 1;
	add.s32 	%r128, %r128, 1;
	setp.ne.s32 	%p16, %r128, 0;
	@%p16 bra 	$L__BB1_22;
$L__BB1_23:
	cvta.to.global.u64 	%rd155, %rd7;
	add.s64 	%rd157, %rd155, %rd12;
	st.global.f32 	[%rd157], %f209;
$L__BB1_24:
	ret;

}
	// .globl	_Z5bsrMVPKfPKiS2_S0_Pfii
.visible .entry _Z5bsrMVPKfPKiS2_S0_Pfii(
	.param .u64 .ptr .align 1 _Z5bsrMVPKfPKiS2_S0_Pfii_param_0,
	.param .u64 .ptr .align 1 _Z5bsrMVPKfPKiS2_S0_Pfii_param_1,
	.param .u64 .ptr .align 1 _Z5bsrMVPKfPKiS2_S0_Pfii_param_2,
	.param .u64 .ptr .align 1 _Z5bsrMVPKfPKiS2_S0_Pfii_param_3,
	.param .u64 .ptr .align 1 _Z5bsrMVPKfPKiS2_S0_Pfii_param_4,
	.param .u32 _Z5bsrMVPKfPKiS2_S0_Pfii_param_5,
	.param .u32 _Z5bsrMVPKfPKiS2_S0_Pfii_param_6
)
{
	.reg .pred 	%p<15>;
	.reg .b32 	%r<53>;
	.reg .b32 	%f<117>;
	.reg .b64 	%rd<37>;

	ld.param.u64 	%rd10, [_Z5bsrMVPKfPKiS2_S0_Pfii_param_0];
	ld.param.u64 	%rd8, [_Z5bsrMVPKfPKiS2_S0_Pfii_param_2];
	ld.param.u64 	%rd11, [_Z5bsrMVPKfPKiS2_S0_Pfii_param_3];
	ld.param.u32 	%r28, [_Z5bsrMVPKfPKiS2_S0_Pfii_param_5];
	ld.param.u32 	%r27, [_Z5bsrMVPKfPKiS2_S0_Pfii_param_6];
	cvta.to.global.u64 	%rd1, %rd11;
	cvta.to.global.u64 	%rd2, %rd10;
	mov.u32 	%r29, %ctaid.x;
	mov.u32 	%r30, %ntid.x;
	mov.u32 	%r31, %tid.x;
	mad.lo.s32 	%r1, %r29, %r30, %r31;
	setp.ge.s32 	%p1, %r1, %r28;
	@%p1 bra 	$L__BB2_20;
	cvta.to.global.u64 	%rd12, %rd8;
	mul.wide.s32 	%rd13, %r1, 4;
	add.s64 	%rd14, %rd12, %rd13;
	ld.global.u32 	%r45, [%rd14];
	ld.global.u32 	%r3, [%rd14+4];
	setp.ge.s32 	%p2, %r45, %r3;
	@%p2 bra 	$L__BB2_20;
	setp.lt.s32 	%p3, %r27, 1;
	@%p3 bra 	$L__BB2_20;
	and.b32  	%r4, %r27, 15;
	and.b32  	%r5, %r27, 7;
	and.b32  	%r6, %r27, 2147483632;
	and.b32  	%r7, %r27, 3;
	neg.s32 	%r8, %r6;
	add.s64 	%rd3, %rd2, 32;
	add.s64 	%rd4, %rd1, 32;
	mul.lo.s32 	%r9, %r27, %r1;
$L__BB2_4:
	ld.param.u64 	%rd35, [_Z5bsrMVPKfPKiS2_S0_Pfii_param_1];
	cvta.to.global.u64 	%rd15, %rd35;
	mul.wide.s32 	%rd16, %r45, 4;
	add.s64 	%rd17, %rd15, %rd16;
	ld.global.u32 	%r33, [%rd17];
	mul.lo.s32 	%r11, %r33, %r27;
	mov.b32 	%r46, 0;
$L__BB2_5:
	setp.lt.u32 	%p4, %r27, 16;
	mad.lo.s32 	%r35, %r45, %r27, %r46;
	mul.lo.s32 	%r13, %r35, %r27;
	mov.f32 	%f116, 0f00000000;
	mov.b32 	%r51, 0;
	@%p4 bra 	$L__BB2_8;
	mov.f32 	%f116, 0f00000000;
	mov.u32 	%r47, %r11;
	mov.u32 	%r48, %r13;
	mov.u32 	%r49, %r8;
$L__BB2_7:
	.pragma "nounroll";
	mul.wide.s32 	%rd18, %r48, 4;
	add.s64 	%rd19, %rd3, %rd18;
	mul.wide.s32 	%rd20, %r47, 4;
	add.s64 	%rd21, %rd4, %rd20;
	ld.global.f32 	%f18, [%rd19+-32];
	ld.global.f32 	%f19, [%rd21+-32];
	fma.rn.f32 	%f20, %f18, %f19, %f116;
	ld.global.f32 	%f21, [%rd19+-28];
	ld.global.f32 	%f22, [%rd21+-28];
	fma.rn.f32 	%f23, %f21, %f22, %f20;
	ld.global.f32 	%f24, [%rd19+-24];
	ld.global.f32 	%f25, [%rd21+-24];
	fma.rn.f32 	%f26, %f24, %f25, %f23;
	ld.global.f32 	%f27, [%rd19+-20];
	ld.global.f32 	%f28, [%rd21+-20];
	fma.rn.f32 	%f29, %f27, %f28, %f26;
	ld.global.f32 	%f30, [%rd19+-16];
	ld.global.f32 	%f31, [%rd21+-16];
	fma.rn.f32 	%f32, %f30, %f31, %f29;
	ld.global.f32 	%f33, [%rd19+-12];
	ld.global.f32 	%f34, [%rd21+-12];
	fma.rn.f32 	%f35, %f33, %f34, %f32;
	ld.global.f32 	%f36, [%rd19+-8];
	ld.global.f32 	%f37, [%rd21+-8];
	fma.rn.f32 	%f38, %f36, %f37, %f35;
	ld.global.f32 	%f39, [%rd19+-4];
	ld.global.f32 	%f40, [%rd21+-4];
	fma.rn.f32 	%f41, %f39, %f40, %f38;
	ld.global.f32 	%f42, [%rd19];
	ld.global.f32 	%f43, [%rd21];
	fma.rn.f32 	%f44, %f42, %f43, %f41;
	ld.global.f32 	%f45, [%rd19+4];
	ld.global.f32 	%f46, [%rd21+4];
	fma.rn.f32 	%f47, %f45, %f46, %f44;
	ld.global.f32 	%f48, [%rd19+8];
	ld.global.f32 	%f49, [%rd21+8];
	fma.rn.f32 	%f50, %f48, %f49, %f47;
	ld.global.f32 	%f51, [%rd19+12];
	ld.global.f32 	%f52, [%rd21+12];
	fma.rn.f32 	%f53, %f51, %f52, %f50;
	ld.global.f32 	%f54, [%rd19+16];
	ld.global.f32 	%f55, [%rd21+16];
	fma.rn.f32 	%f56, %f54, %f55, %f53;
	ld.global.f32 	%f57, [%rd19+20];
	ld.global.f32 	%f58, [%rd21+20];
	fma.rn.f32 	%f59, %f57, %f58, %f56;
	ld.global.f32 	%f60, [%rd19+24];
	ld.global.f32 	%f61, [%rd21+24];
	fma.rn.f32 	%f62, %f60, %f61, %f59;
	ld.global.f32 	%f63, [%rd19+28];
	ld.global.f32 	%f64, [%rd21+28];
	fma.rn.f32 	%f116, %f63, %f64, %f62;
	add.s32 	%r49, %r49, 16;
	add.s32 	%r48, %r48, 16;
	add.s32 	%r47, %r47, 16;
	setp.ne.s32 	%p5, %r49, 0;
	mov.u32 	%r51, %r6;
	@%p5 bra 	$L__BB2_7;
$L__BB2_8:
	setp.eq.s32 	%p6, %r4, 0;
	@%p6 bra 	$L__BB2_18;
	add.s32 	%r36, %r4, -1;
	setp.lt.u32 	%p7, %r36, 7;
	@%p7 bra 	$L__BB2_11;
	add.s32 	%r37, %r51, %r13;
	add.s32 	%r38, %r51, %r11;
	mul.wide.s32 	%rd22, %r37, 4;
	add.s64 	%rd23, %rd2, %rd22;
	ld.global.f32 	%f66, [%rd23];
	mul.wide.s32 	%rd24, %r38, 4;
	add.s64 	%rd25, %rd1, %rd24;
	ld.global.f32 	%f67, [%rd25];
	fma.rn.f32 	%f68, %f66, %f67, %f116;
	ld.global.f32 	%f69, [%rd23+4];
	ld.global.f32 	%f70, [%rd25+4];
	fma.rn.f32 	%f71, %f69, %f70, %f68;
	ld.global.f32 	%f72, [%rd23+8];
	ld.global.f32 	%f73, [%rd25+8];
	fma.rn.f32 	%f74, %f72, %f73, %f71;
	ld.global.f32 	%f75, [%rd23+12];
	ld.global.f32 	%f76, [%rd25+12];
	fma.rn.f32 	%f77, %f75, %f76, %f74;
	ld.global.f32 	%f78, [%rd23+16];
	ld.global.f32 	%f79, [%rd25+16];
	fma.rn.f32 	%f80, %f78, %f79, %f77;
	ld.global.f32 	%f81, [%rd23+20];
	ld.global.f32 	%f82, [%rd25+20];
	fma.rn.f32 	%f83, %f81, %f82, %f80;
	ld.global.f32 	%f84, [%rd23+24];
	ld.global.f32 	%f85, [%rd25+24];
	fma.rn.f32 	%f86, %f84, %f85, %f83;
	ld.global.f32 	%f87, [%rd23+28];
	ld.global.f32 	%f88, [%rd25+28];
	fma.rn.f32 	%f116, %f87, %f88, %f86;
	add.s32 	%r51, %r51, 8;
$L__BB2_11:
	setp.eq.s32 	%p8, %r5, 0;
	@%p8 bra 	$L__BB2_18;
	add.s32 	%r39, %r5, -1;
	setp.lt.u32 	%p9, %r39, 3;
	@%p9 bra 	$L__BB2_14;
	add.s32 	%r40, %r51, %r13;
	add.s32 	%r41, %r51, %r11;
	mul.wide.s32 	%rd26, %r40, 4;
	add.s64 	%rd27, %rd2, %rd26;
	ld.global.f32 	%f90, [%rd27];
	mul.wide.s32 	%rd28, %r41, 4;
	add.s64 	%rd29, %rd1, %rd28;
	ld.global.f32 	%f91, [%rd29];
	fma.rn.f32 	%f92, %f90, %f91, %f116;
	ld.global.f32 	%f93, [%rd27+4];
	ld.global.f32 	%f94, [%rd29+4];
	fma.rn.f32 	%f95, %f93, %f94, %f92;
	ld.global.f32 	%f96, [%rd27+8];
	ld.global.f32 	%f97, [%rd29+8];
	fma.rn.f32 	%f98, %f96, %f97, %f95;
	ld.global.f32 	%f99, [%rd27+12];
	ld.global.f32 	%f100, [%rd29+12];
	fma.rn.f32 	%f116, %f99, %f100, %f98;
	add.s32 	%r51, %r51, 4;
$L__BB2_14:
	setp.eq.s32 	%p10, %r7, 0;
	@%p10 bra 	$L__BB2_18;
	setp.eq.s32 	%p11, %r7, 1;
	add.s32 	%r42, %r51, %r13;
	add.s32 	%r43, %r51, %r11;
	mul.wide.s32 	%rd30, %r42, 4;
	add.s64 	%rd5, %rd2, %rd30;
	ld.global.f32 	%f101, [%rd5];
	mul.wide.s32 	%rd31, %r43, 4;
	add.s64 	%rd6, %rd1, %rd31;
	ld.global.f32 	%f102, [%rd6];
	fma.rn.f32 	%f116, %f101, %f102, %f116;
	@%p11 bra 	$L__BB2_18;
	setp.eq.s32 	%p12, %r7, 2;
	ld.global.f32 	%f103, [%rd5+4];
	ld.global.f32 	%f104, [%rd6+4];
	fma.rn.f32 	%f116, %f103, %f104, %f116;
	@%p12 bra 	$L__BB2_18;
	ld.global.f32 	%f105, [%rd5+8];
	ld.global.f32 	%f106, [%rd6+8];
	fma.rn.f32 	%f116, %f105, %f106, %f116;
$L__BB2_18:
	ld.param.u64 	%rd36, [_Z5bsrMVPKfPKiS2_S0_Pfii_param_4];
	add.s32 	%r44, %r46, %r9;
	cvta.to.global.u64 	%rd32, %rd36;
	mul.wide.s32 	%rd33, %r44, 4;
	add.s64 	%rd34, %rd32, %rd33;
	ld.global.f32 	%f107, [%rd34];
	add.f32 	%f108, %f116, %f107;
	st.global.f32 	[%rd34], %f108;
	add.s32 	%r46, %r46, 1;
	setp.ne.s32 	%p13, %r46, %r27;
	@%p13 bra 	$L__BB2_5;
	add.s32 	%r45, %r45, 1;
	setp.ne.s32 	%p14, %r45, %r3;
	@%p14 bra 	$L__BB2_4;
$L__BB2_20:
	ret;

}


// ===== COMPILED SASS (sm_100) =====

	.target	sm_100

	.elftype	@"ET_EXEC"


//--------------------- .note.nv.tkinfo           --------------------------
	.section	.note.nv.tkinfo,"",@"SHT_NOTE"
	.sectionflags	@"SHF_NOTE_NV_TKINFO"
	.tkinfo
        /*0018*/ 	.word	0x00000002
        /*0030*/ 	.string	""
        /*0030*/ 	.string	"ptxas"
        /*0030*/ 	.string	"Cuda compilation tools, release 13.0, V13.0.88"
        /*0030*/ 	.string	"Build cuda_13.0.r13.0/compiler.36424714_0"
        /*0030*/ 	.string	"-arch sm_100 -m 64 "



//--------------------- .note.nv.cuinfo           --------------------------
	.section	.note.nv.cuinfo,"",@"SHT_NOTE"
	.sectionflags	@"SHF_NOTE_NV_CUINFO"
        /*0018*/ 	.short	0x0002
        /*001a*/ 	.short	0x0064
        /*001c*/ 	.short	0x0082
	.zero		2


//--------------------- .nv.info                  --------------------------
	.section	.nv.info,"",@"SHT_CUDA_INFO"
	.align	4


	//----- nvinfo : EIATTR_REGCOUNT
	.align		4
        /*0000*/ 	.byte	0x04, 0x2f
        /*0002*/ 	.short	(.L_1 - .L_0)
	.align		4
.L_0:
        /*0004*/ 	.word	index@(_Z5csrMVPKfPKiS2_S0_Pfi)
        /*0008*/ 	.word	0x00000020


	//----- nvinfo : EIATTR_FRAME_SIZE
	.align		4
.L_1:
        /*000c*/ 	.byte	0x04, 0x11
        /*000e*/ 	.short	(.L_3 - .L_2)
	.align		4
.L_2:
        /*0010*/ 	.word	index@(_Z5csrMVPKfPKiS2_S0_Pfi)
        /*0014*/ 	.word	0x00000000


	//----- nvinfo : EIATTR_REGCOUNT
	.align		4
.L_3:
        /*0018*/ 	.byte	0x04, 0x2f
        /*001a*/ 	.short	(.L_5 - .L_4)
	.align		4
.L_4:
        /*001c*/ 	.word	index@(_Z14optimizedCsrMVPKfPKiS2_S0_Pfi)
        /*0020*/ 	.word	0x00000020


	//----- nvinfo : EIATTR_FRAME_SIZE
	.align		4
.L_5:
        /*0024*/ 	.byte	0x04, 0x11
        /*0026*/ 	.short	(.L_7 - .L_6)
	.align		4
.L_6:
        /*0028*/ 	.word	index@(_Z14optimizedCsrMVPKfPKiS2_S0_Pfi)
        /*002c*/ 	.word	0x00000000


	//----- nvinfo : EIATTR_REGCOUNT
	.align		4
.L_7:
        /*0030*/ 	.byte	0x04, 0x2f
        /*0032*/ 	.short	(.L_9 - .L_8)
	.align		4
.L_8:
        /*0034*/ 	.word	index@(_Z5bsrMVPKfPKiS2_S0_Pfii)
        /*0038*/ 	.word	0x00000020


	//----- nvinfo : EIATTR_FRAME_SIZE
	.align		4
.L_9:
        /*003c*/ 	.byte	0x04, 0x11
        /*003e*/ 	.short	(.L_11 - .L_10)
	.align		4
.L_10:
        /*0040*/ 	.word	index@(_Z5bsrMVPKfPKiS2_S0_Pfii)
        /*0044*/ 	.word	0x00000000


	//----- nvinfo : EIATTR_MIN_STACK_SIZE
	.align		4
.L_11:
        /*0048*/ 	.byte	0x04, 0x12
        /*004a*/ 	.short	(.L_13 - .L_12)
	.align		4
.L_12:
        /*004c*/ 	.word	index@(_Z5bsrMVPKfPKiS2_S0_Pfii)
        /*0050*/ 	.word	0x00000000


	//----- nvinfo : EIATTR_MIN_STACK_SIZE
	.align		4
.L_13:
        /*0054*/ 	.byte	0x04, 0x12
        /*0056*/ 	.short	(.L_15 - .L_14)
	.align		4
.L_14:
        /*0058*/ 	.word	index@(_Z14optimizedCsrMVPKfPKiS2_S0_Pfi)
        /*005c*/ 	.word	0x00000000


	//----- nvinfo : EIATTR_MIN_STACK_SIZE
	.align		4
.L_15:
        /*0060*/ 	.byte	0x04, 0x12
        /*0062*/ 	.short	(.L_17 - .L_16)
	.align		4
.L_16:
        /*0064*/ 	.word	index@(_Z5csrMVPKfPKiS2_S0_Pfi)
        /*0068*/ 	.word	0x00000000
.L_17:


//--------------------- .nv.compat                --------------------------
	.section	.nv.compat,"",@"SHT_CUDA_COMPAT_INFO"
	.align	4
        /*0000*/ 	.byte	0x02, 0x09, 0x00, 0x00, 0x02, 0x02, 0x01, 0x00, 0x02, 0x05, 0x05, 0x00, 0x03, 0x07, 0x01, 0x01
        /*0010*/ 	.byte	0x02, 0x03, 0x00, 0x00, 0x02, 0x06, 0x01, 0x00, 0x04, 0x0b, 0x08, 0x00, 0x09, 0x00, 0x00, 0x00
        /*0020*/ 	.byte	0x00, 0x00, 0x00, 0x00


//--------------------- .nv.info._Z5bsrMVPKfPKiS2_S0_Pfii --------------------------
	.section	.nv.info._Z5bsrMVPKfPKiS2_S0_Pfii,"",@"SHT_CUDA_INFO"
	.sectionflags	@""
	.align	4


	//----- nvinfo : EIATTR_CUDA_API_VERSION
	.align		4
        /*0000*/ 	.byte	0x04, 0x37
        /*0002*/ 	.short	(.L_19 - .L_18)
.L_18:
        /*0004*/ 	.word	0x00000082


	//----- nvinfo : EIATTR_KPARAM_INFO
	.align		4
.L_19:
        /*0008*/ 	.byte	0x04, 0x17
        /*000a*/ 	.short	(.L_21 - .L_20)
.L_20:
        /*000c*/ 	.word	0x00000000
        /*0010*/ 	.short	0x0006
        /*0012*/ 	.short	0x002c
        /*0014*/ 	.byte	0x00, 0xf0, 0x11, 0x00


	//----- nvinfo : EIATTR_KPARAM_INFO
	.align		4
.L_21:
        /*0018*/ 	.byte	0x04, 0x17
        /*001a*/ 	.short	(.L_23 - .L_22)
.L_22:
        /*001c*/ 	.word	0x00000000
        /*0020*/ 	.short	0x0005
        /*0022*/ 	.short	0x0028
        /*0024*/ 	.byte	0x00, 0xf0, 0x11, 0x00


	//----- nvinfo : EIATTR_KPARAM_INFO
	.align		4
.L_23:
        /*0028*/ 	.byte	0x04, 0x17
        /*002a*/ 	.short	(.L_25 - .L_24)
.L_24:
        /*002c*/ 	.word	0x00000000
        /*0030*/ 	.short	0x0004
        /*0032*/ 	.short	0x0020
        /*0034*/ 	.byte	0x00, 0xf5, 0x21, 0x00


	//----- nvinfo : EIATTR_KPARAM_INFO
	.align		4
.L_25:
        /*0038*/ 	.byte	0x04, 0x17
        /*003a*/ 	.short	(.L_27 - .L_26)
.L_26:
        /*003c*/ 	.word	0x00000000
        /*0040*/ 	.short	0x0003
        /*0042*/ 	.short	0x0018
        /*0044*/ 	.byte	0x00, 0xf5, 0x21, 0x00


	//----- nvinfo : EIATTR_KPARAM_INFO
	.align		4
.L_27:
        /*0048*/ 	.byte	0x04, 0x17
        /*004a*/ 	.short	(.L_29 - .L_28)
.L_28:
        /*004c*/ 	.word	0x00000000
        /*0050*/ 	.short	0x0002
        /*0052*/ 	.short	0x0010
        /*0054*/ 	.byte	0x00, 0xf5, 0x21, 0x00


	//----- nvinfo : EIATTR_KPARAM_INFO
	.align		4
.L_29:
        /*0058*/ 	.byte	0x04, 0x17
        /*005a*/ 	.short	(.L_31 - .L_30)
.L_30:
        /*005c*/ 	.word	0x00000000
        /*0060*/ 	.short	0x0001
        /*0062*/ 	.short	0x0008
        /*0064*/ 	.byte	0x00, 0xf5, 0x21, 0x00


	//----- nvinfo : EIATTR_KPARAM_INFO
	.align		4
.L_31:
        /*0068*/ 	.byte	0x04, 0x17
        /*006a*/ 	.short	(.L_33 - .L_32)
.L_32:
        /*006c*/ 	.word	0x00000000
        /*0070*/ 	.short	0x0000
        /*0072*/ 	.short	0x0000
        /*0074*/ 	.byte	0x00, 0xf5, 0x21, 0x00


	//----- nvinfo : EIATTR_SPARSE_MMA_MASK
	.align		4
.L_33:
        /*0078*/ 	.byte	0x03, 0x50
        /*007a*/ 	.short	0x0000


	//----- nvinfo : EIATTR_MAXREG_COUNT
	.align		4
        /*007c*/ 	.byte	0x03, 0x1b
        /*007e*/ 	.short	0x00ff


	//----- nvinfo : EIATTR_MERCURY_ISA_VERSION
	.align		4
        /*0080*/ 	.byte	0x03, 0x5f
        /*0082*/ 	.short	0x0101


	//----- nvinfo : EIATTR_VRC_CTA_INIT_COUNT
	.align		4
        /*0084*/ 	.byte	0x02, 0x4a
	.zero		1
	.zero		1


	//----- nvinfo : EIATTR_EXIT_INSTR_OFFSETS
	.align		4
        /*0088*/ 	.byte	0x04, 0x1c
        /*008a*/ 	.short	(.L_35 - .L_34)


	//   ....[0]....
.L_34:
        /*008c*/ 	.word	0x00000070


	//   ....[1]....
        /*0090*/ 	.word	0x000000e0


	//   ....[2]....
        /*0094*/ 	.word	0x00000110


	//   ....[3]....
        /*0098*/ 	.word	0x00000c60


	//----- nvinfo : EIATTR_CRS_STACK_SIZE
	.align		4
.L_35:
        /*009c*/ 	.byte	0x04, 0x1e
        /*009e*/ 	.short	(.L_37 - .L_36)
.L_36:
        /*00a0*/ 	.word	0x00000000


	//----- nvinfo : EIATTR_CBANK_PARAM_SIZE
	.align		4
.L_37:
        /*00a4*/ 	.byte	0x03, 0x19
        /*00a6*/ 	.short	0x0030


	//----- nvinfo : EIATTR_PARAM_CBANK
	.align		4
        /*00a8*/ 	.byte	0x04, 0x0a
        /*00aa*/ 	.short	(.L_39 - .L_38)
	.align		4
.L_38:
        /*00ac*/ 	.word	index@(.nv.constant0._Z5bsrMVPKfPKiS2_S0_Pfii)
        /*00b0*/ 	.short	0x0380
        /*00b2*/ 	.short	0x0030


	//----- nvinfo : EIATTR_SW_WAR
	.align		4
.L_39:
        /*00b4*/ 	.byte	0x04, 0x36
        /*00b6*/ 	.short	(.L_41 - .L_40)
.L_40:
        /*00b8*/ 	.word	0x00000008
.L_41:


//--------------------- .nv.info._Z14optimizedCsrMVPKfPKiS2_S0_Pfi --------------------------
	.section	.nv.info._Z14optimizedCsrMVPKfPKiS2_S0_Pfi,"",@"SHT_CUDA_INFO"
	.sectionflags	@""
	.align	4


	//----- nvinfo : EIATTR_CUDA_API_VERSION
	.align		4
        /*0000*/ 	.byte	0x04, 0x37
        /*0002*/ 	.short	(.L_43 - .L_42)
.L_42:
        /*0004*/ 	.word	0x00000082


	//----- nvinfo : EIATTR_KPARAM_INFO
	.align		4
.L_43:
        /*0008*/ 	.byte	0x04, 0x17
        /*000a*/ 	.short	(.L_45 - .L_44)
.L_44:
        /*000c*/ 	.word	0x00000000
        /*0010*/ 	.short	0x0005
        /*0012*/ 	.short	0x0028
        /*0014*/ 	.byte	0x00, 0xf0, 0x11, 0x00


	//----- nvinfo : EIATTR_KPARAM_INFO
	.align		4
.L_45:
        /*0018*/ 	.byte	0x04, 0x17
        /*001a*/ 	.short	(.L_47 - .L_46)
.L_46:
        /*001c*/ 	.word	0x00000000
        /*0020*/ 	.short	0x0004
        /*0022*/ 	.short	0x0020
        /*0024*/ 	.byte	0x00, 0xf5, 0x21, 0x00


	//----- nvinfo : EIATTR_KPARAM_INFO
	.align		4
.L_47:
        /*0028*/ 	.byte	0x04, 0x17
        /*002a*/ 	.short	(.L_49 - .L_48)
.L_48:
        /*002c*/ 	.word	0x00000000
        /*0030*/ 	.short	0x0003
        /*0032*/ 	.short	0x0018
        /*0034*/ 	.byte	0x00, 0xf5, 0x21, 0x00


	//----- nvinfo : EIATTR_KPARAM_INFO
	.align		4
.L_49:
        /*0038*/ 	.byte	0x04, 0x17
        /*003a*/ 	.short	(.L_51 - .L_50)
.L_50:
        /*003c*/ 	.word	0x00000000
        /*0040*/ 	.short	0x0002
        /*0042*/ 	.short	0x0010
        /*0044*/ 	.byte	0x00, 0xf5, 0x21, 0x00


	//----- nvinfo : EIATTR_KPARAM_INFO
	.align		4
.L_51:
        /*0048*/ 	.byte	0x04, 0x17
        /*004a*/ 	.short	(.L_53 - .L_52)
.L_52:
        /*004c*/ 	.word	0x00000000
        /*0050*/ 	.short	0x0001
        /*0052*/ 	.short	0x0008
        /*0054*/ 	.byte	0x00, 0xf5, 0x21, 0x00


	//----- nvinfo : EIATTR_KPARAM_INFO
	.align		4
.L_53:
        /*0058*/ 	.byte	0x04, 0x17
        /*005a*/ 	.short	(.L_55 - .L_54)
.L_54:
        /*005c*/ 	.word	0x00000000
        /*0060*/ 	.short	0x0000
        /*0062*/ 	.short	0x0000
        /*0064*/ 	.byte	0x00, 0xf5, 0x21, 0x00


	//----- nvinfo : EIATTR_SPARSE_MMA_MASK
	.align		4
.L_55:
        /*0068*/ 	.byte	0x03, 0x50
        /*006a*/ 	.short	0x0000


	//----- nvinfo : EIATTR_MAXREG_COUNT
	.align		4
        /*006c*/ 	.byte	0x03, 0x1b
        /*006e*/ 	.short	0x00ff


	//----- nvinfo : EIATTR_MERCURY_ISA_VERSION
	.align		4
        /*0070*/ 	.byte	0x03, 0x5f
        /*0072*/ 	.short	0x0101


	//----- nvinfo : EIATTR_VRC_CTA_INIT_COUNT
	.align		4
        /*0074*/ 	.byte	0x02, 0x4a
	.zero		1
	.zero		1


	//----- nvinfo : EIATTR_EXIT_INSTR_OFFSETS
	.align		4
        /*0078*/ 	.byte	0x04, 0x1c
        /*007a*/ 	.short	(.L_57 - .L_56)


	//   ....[0]....
.L_56:
        /*007c*/ 	.word	0x00000070


	//   ....[1]....
        /*0080*/ 	.word	0x00001a70


	//----- nvinfo : EIATTR_CRS_STACK_SIZE
	.align		4
.L_57:
        /*0084*/ 	.byte	0x04, 0x1e
        /*0086*/ 	.short	(.L_59 - .L_58)
.L_58:
        /*0088*/ 	.word	0x00000000


	//----- nvinfo : EIATTR_CBANK_PARAM_SIZE
	.align		4
.L_59:
        /*008c*/ 	.byte	0x03, 0x19
        /*008e*/ 	.short	0x002c


	//----- nvinfo : EIATTR_PARAM_CBANK
	.align		4
        /*0090*/ 	.byte	0x04, 0x0a
        /*0092*/ 	.short	(.L_61 - .L_60)
	.align		4
.L_60:
        /*0094*/ 	.word	index@(.nv.constant0._Z14optimizedCsrMVPKfPKiS2_S0_Pfi)
        /*0098*/ 	.short	0x0380
        /*009a*/ 	.short	0x002c


	//----- nvinfo : EIATTR_SW_WAR
	.align		4
.L_61:
        /*009c*/ 	.byte	0x04, 0x36
        /*009e*/ 	.short	(.L_63 - .L_62)
.L_62:
        /*00a0*/ 	.word	0x00000008
.L_63:


//--------------------- .nv.info._Z5csrMVPKfPKiS2_S0_Pfi --------------------------
	.section	.nv.info._Z5csrMVPKfPKiS2_S0_Pfi,"",@"SHT_CUDA_INFO"
	.sectionflags	@""
	.align	4


	//----- nvinfo : EIATTR_CUDA_API_VERSION
	.align		4
        /*0000*/ 	.byte	0x04, 0x37
        /*0002*/ 	.short	(.L_65 - .L_64)
.L_64:
        /*0004*/ 	.word	0x00000082


	//----- nvinfo : EIATTR_KPARAM_INFO
	.align		4
.L_65:
        /*0008*/ 	.byte	0x04, 0x17
        /*000a*/ 	.short	(.L_67 - .L_66)
.L_66:
        /*000c*/ 	.word	0x00000000
        /*0010*/ 	.short	0x0005
        /*0012*/ 	.short	0x0028
        /*0014*/ 	.byte	0x00, 0xf0, 0x11, 0x00


	//----- nvinfo : EIATTR_KPARAM_INFO
	.align		4
.L_67:
        /*0018*/ 	.byte	0x04, 0x17
        /*001a*/ 	.short	(.L_69 - .L_68)
.L_68:
        /*001c*/ 	.word	0x00000000
        /*0020*/ 	.short	0x0004
        /*0022*/ 	.short	0x0020
        /*0024*/ 	.byte	0x00, 0xf5, 0x21, 0x00


	//----- nvinfo : EIATTR_KPARAM_INFO
	.align		4
.L_69:
        /*0028*/ 	.byte	0x04, 0x17
        /*002a*/ 	.short	(.L_71 - .L_70)
.L_70:
        /*002c*/ 	.word	0x00000000
        /*0030*/ 	.short	0x0003
        /*0032*/ 	.short	0x0018
        /*0034*/ 	.byte	0x00, 0xf5, 0x21, 0x00


	//----- nvinfo : EIATTR_KPARAM_INFO
	.align		4
.L_71:
        /*0038*/ 	.byte	0x04, 0x17
        /*003a*/ 	.short	(.L_73 - .L_72)
.L_72:
        /*003c*/ 	.word	0x00000000
        /*0040*/ 	.short	0x0002
        /*0042*/ 	.short	0x0010
        /*0044*/ 	.byte	0x00, 0xf5, 0x21, 0x00


	//----- nvinfo : EIATTR_KPARAM_INFO
	.align		4
.L_73:
        /*0048*/ 	.byte	0x04, 0x17
        /*004a*/ 	.short	(.L_75 - .L_74)
.L_74:
        /*004c*/ 	.word	0x00000000
        /*0050*/ 	.short	0x0001
        /*0052*/ 	.short	0x0008
        /*0054*/ 	.byte	0x00, 0xf5, 0x21, 0x00


	//----- nvinfo : EIATTR_KPARAM_INFO
	.align		4
.L_75:
        /*0058*/ 	.byte	0x04, 0x17
        /*005a*/ 	.short	(.L_77 - .L_76)
.L_76:
        /*005c*/ 	.word	0x00000000
        /*0060*/ 	.short	0x0000
        /*0062*/ 	.short	0x0000
        /*0064*/ 	.byte	0x00, 0xf5, 0x21, 0x00


	//----- nvinfo : EIATTR_SPARSE_MMA_MASK
	.align		4
.L_77:
        /*0068*/ 	.byte	0x03, 0x50
        /*006a*/ 	.short	0x0000


	//----- nvinfo : EIATTR_MAXREG_COUNT
	.align		4
        /*006c*/ 	.byte	0x03, 0x1b
        /*006e*/ 	.short	0x00ff


	//----- nvinfo : EIATTR_MERCURY_ISA_VERSION
	.align		4
        /*0070*/ 	.byte	0x03, 0x5f
        /*0072*/ 	.short	0x0101


	//----- nvinfo : EIATTR_VRC_CTA_INIT_COUNT
	.align		4
        /*0074*/ 	.byte	0x02, 0x4a
	.zero		1
	.zero		1


	//----- nvinfo : EIATTR_EXIT_INSTR_OFFSETS
	.align		4
        /*0078*/ 	.byte	0x04, 0x1c
        /*007a*/ 	.short	(.L_79 - .L_78)


	//   ....[0]....
.L_78:
        /*007c*/ 	.word	0x00000070


	//   ....[1]....
        /*0080*/ 	.word	0x00000e50


	//----- nvinfo : EIATTR_CRS_STACK_SIZE
	.align		4
.L_79:
        /*0084*/ 	.byte	0x04, 0x1e
        /*0086*/ 	.short	(.L_81 - .L_80)
.L_80:
        /*0088*/ 	.word	0x00000000


	//----- nvinfo : EIATTR_CBANK_PARAM_SIZE
	.align		4
.L_81:
        /*008c*/ 	.byte	0x03, 0x19
        /*008e*/ 	.short	0x002c


	//----- nvinfo : EIATTR_PARAM_CBANK
	.align		4
        /*0090*/ 	.byte	0x04, 0x0a
        /*0092*/ 	.short	(.L_83 - .L_82)
	.align		4
.L_82:
        /*0094*/ 	.word	index@(.nv.constant0._Z5csrMVPKfPKiS2_S0_Pfi)
        /*0098*/ 	.short	0x0380
        /*009a*/ 	.short	0x002c


	//----- nvinfo : EIATTR_SW_WAR
	.align		4
.L_83:
        /*009c*/ 	.byte	0x04, 0x36
        /*009e*/ 	.short	(.L_85 - .L_84)
.L_84:
        /*00a0*/ 	.word	0x00000008
.L_85:


//--------------------- .nv.callgraph             --------------------------
	.section	.nv.callgraph,"",@"SHT_CUDA_CALLGRAPH"
	.align	4
	.sectionentsize	8
	.align		4
        /*0000*/ 	.word	0x00000000
	.align		4
        /*0004*/ 	.word	0xffffffff
	.align		4
        /*0008*/ 	.word	0x00000000
	.align		4
        /*000c*/ 	.word	0xfffffffe
	.align		4
        /*0010*/ 	.word	0x00000000
	.align		4
        /*0014*/ 	.word	0xfffffffd
	.align		4
        /*0018*/ 	.word	0x00000000
	.align		4
        /*001c*/ 	.word	0xfffffffc


//--------------------- .text._Z5bsrMVPKfPKiS2_S0_Pfii --------------------------
	.section	.text._Z5bsrMVPKfPKiS2_S0_Pfii,"ax",@progbits
	.align	128
        .global         _Z5bsrMVPKfPKiS2_S0_Pfii
        .type           _Z5bsrMVPKfPKiS2_S0_Pfii,@function
        .size           _Z5bsrMVPKfPKiS2_S0_Pfii,(.L_x_38 - _Z5bsrMVPKfPKiS2_S0_Pfii)
        .other          _Z5bsrMVPKfPKiS2_S0_Pfii,@"STO_CUDA_ENTRY STV_DEFAULT"
_Z5bsrMVPKfPKiS2_S0_Pfii:
.text._Z5bsrMVPKfPKiS2_S0_Pfii:
[----:B------:R-:W-:Y:S01]  /*0000*/  LDC R1, c[0x0][0x37c] ;  /* 0x0000df00ff017b82 */ /* 0x000fe20000000800 */
[----:B------:R-:W0:Y:S07]  /*0010*/  S2R R3, SR_TID.X ;  /* 0x0000000000037919 */ /* 0x000e2e0000002100 */
[----:B------:R-:W0:Y:S01]  /*0020*/  S2UR UR4, SR_CTAID.X ;  /* 0x00000000000479c3 */ /* 0x000e220000002500 */
[----:B------:R-:W1:Y:S07]  /*0030*/  LDCU UR5, c[0x0][0x3a8] ;  /* 0x00007500ff0577ac */ /* 0x000e6e0008000800 */
[----:B------:R-:W0:Y:S02]  /*0040*/  LDC R0, c[0x0][0x360] ;  /* 0x0000d800ff007b82 */ /* 0x000e240000000800 */
[----:B0-----:R-:W-:-:S05]  /*0050*/  IMAD R0, R0, UR4, R3 ;  /* 0x0000000400007c24 */ /* 0x001fca000f8e0203 */
[----:B-1----:R-:W-:-:S13]  /*0060*/  ISETP.GE.AND P0, PT, R0, UR5, PT ;  /* 0x0000000500007c0c */ /* 0x002fda000bf06270 */
[----:B------:R-:W-:Y:S05]  /*0070*/  @P0 EXIT ;  /* 0x000000000000094d */ /* 0x000fea0003800000 */
[----:B------:R-:W0:Y:S01]  /*0080*/  LDC.64 R4, c[0x0][0x390] ;  /* 0x0000e400ff047b82 */ /* 0x000e220000000a00 */
[----:B------:R-:W1:Y:S01]  /*0090*/  LDCU.64 UR8, c[0x0][0x358] ;  /* 0x00006b00ff0877ac */ /* 0x000e620008000a00 */
[----:B0-----:R-:W-:-:S05]  /*00a0*/  IMAD.WIDE R4, R0, 0x4, R4 ;  /* 0x0000000400047825 */ /* 0x001fca00078e0204 */
[----:B-1----:R-:W2:Y:S04]  /*00b0*/  LDG.E R3, desc[UR8][R4.64] ;  /* 0x0000000804037981 */ /* 0x002ea8000c1e1900 */
[----:B------:R-:W2:Y:S02]  /*00c0*/  LDG.E R2, desc[UR8][R4.64+0x4] ;  /* 0x0000040804027981 */ /* 0x000ea4000c1e1900 */
[----:B--2---:R-:W-:-:S13]  /*00d0*/  ISETP.GE.AND P0, PT, R3, R2, PT ;  /* 0x000000020300720c */ /* 0x004fda0003f06270 */
[----:B------:R-:W-:Y:S05]  /*00e0*/  @P0 EXIT ;  /* 0x000000000000094d */ /* 0x000fea0003800000 */
[----:B------:R-:W0:Y:S02]  /*00f0*/  LDC R7, c[0x0][0x3ac] ;  /* 0x0000eb00ff077b82 */ /* 0x000e240000000800 */
[----:B0-----:R-:W-:-:S13]  /*0100*/  ISETP.GE.AND P0, PT, R7, 0x1, PT ;  /* 0x000000010700780c */ /* 0x001fda0003f06270 */
[----:B------:R-:W-:Y:S05]  /*0110*/  @!P0 EXIT ;  /* 0x000000000000894d */ /* 0x000fea0003800000 */
[----:B------:R-:W0:Y:S01]  /*0120*/  LDCU.64 UR6, c[0x0][0x380] ;  /* 0x00007000ff0677ac */ /* 0x000e220008000a00 */
[C---:B------:R-:W-:Y:S02]  /*0130*/  LOP3.LUT R4, R7.reuse, 0x7ffffff0, RZ, 0xc0, !PT ;  /* 0x7ffffff007047812 */ /* 0x040fe400078ec0ff */
[C---:B------:R-:W-:Y:S01]  /*0140*/  LOP3.LUT R5, R7.reuse, 0xf, RZ, 0xc0, !PT ;  /* 0x0000000f07057812 */ /* 0x040fe200078ec0ff */
[----:B------:R-:W1:Y:S01]  /*0150*/  LDCU.64 UR4, c[0x0][0x398] ;  /* 0x00007300ff0477ac */ /* 0x000e620008000a00 */
[C---:B------:R-:W-:Y:S02]  /*0160*/  LOP3.LUT R6, R7.reuse, 0x7, RZ, 0xc0, !PT ;  /* 0x0000000707067812 */ /* 0x040fe400078ec0ff */
[----:B------:R-:W-:Y:S02]  /*0170*/  LOP3.LUT R7, R7, 0x3, RZ, 0xc0, !PT ;  /* 0x0000000307077812 */ /* 0x000fe400078ec0ff */
[----:B------:R-:W-:Y:S01]  /*0180*/  IADD3 R8, PT, PT, -R4, RZ, RZ ;  /* 0x000000ff04087210 */ /* 0x000fe20007ffe1ff */
[----:B0-----:R-:W-:-:S02]  /*0190*/  UIADD3 UR6, UP0, UPT, UR6, 0x20, URZ ;  /* 0x0000002006067890 */ /* 0x001fc4000ff1e0ff */
[----:B-1----:R-:W-:Y:S02]  /*01a0*/  UIADD3 UR4, UP1, UPT, UR4, 0x20, URZ ;  /* 0x0000002004047890 */ /* 0x002fe4000ff3e0ff */
[----:B------:R-:W-:Y:S02]  /*01b0*/  UIADD3.X UR7, UPT, UPT, URZ, UR7, URZ, UP0, !UPT ;  /* 0x00000007ff077290 */ /* 0x000fe400087fe4ff */
[----:B------:R-:W-:-:S12]  /*01c0*/  UIADD3.X UR5, UPT, UPT, URZ, UR5, URZ, UP1, !UPT ;  /* 0x00000005ff057290 */ /* 0x000fd80008ffe4ff */
.L_x_6:
[----:B0-----:R-:W0:Y:S01]  /*01d0*/  LDC.64 R12, c[0x0][0x388] ;  /* 0x0000e200ff0c7b82 */ /* 0x001e220000000a00 */
[----:B------:R-:W1:Y:S01]  /*01e0*/  LDCU UR10, c[0x0][0x3ac] ;  /* 0x00007580ff0a77ac */ /* 0x000e620008000800 */
[----:B0-----:R-:W-:-:S05]  /*01f0*/  IMAD.WIDE R12, R3, 0x4, R12 ;  /* 0x00000004030c7825 */ /* 0x001fca00078e020c */
[----:B------:R-:W1:Y:S01]  /*0200*/  LDG.E R10, desc[UR8][R12.64] ;  /* 0x000000080c0a7981 */ /* 0x000e62000c1e1900 */
[----:B------:R-:W-:Y:S02]  /*0210*/  HFMA2 R9, -RZ, RZ, 0, 0 ;  /* 0x00000000ff097431 */ /* 0x000fe400000001ff */
[----:B-1----:R-:W-:-:S07]  /*0220*/  IMAD R10, R10, UR10, RZ ;  /* 0x0000000a0a0a7c24 */ /* 0x002fce000f8e02ff */
.L_x_5:
[----:B0-----:R-:W0:Y:S01]  /*0230*/  LDC R12, c[0x0][0x3ac] ;  /* 0x0000eb00ff0c7b82 */ /* 0x001e220000000800 */
[----:B------:R-:W-:Y:S02]  /*0240*/  MOV R18, RZ ;  /* 0x000000ff00127202 */ /* 0x000fe40000000f00 */
[----:B------:R-:W-:Y:S02]  /*0250*/  MOV R13, RZ ;  /* 0x000000ff000d7202 */ /* 0x000fe40000000f00 */
[----:B0-----:R-:W-:Y:S01]  /*0260*/  ISETP.GE.U32.AND P0, PT, R12, 0x10, PT ;  /* 0x000000100c00780c */ /* 0x001fe20003f06070 */
[----:B------:R-:W-:-:S04]  /*0270*/  IMAD R11, R3, R12, R9 ;  /* 0x0000000c030b7224 */ /* 0x000fc800078e0209 */
[----:B------:R-:W-:-:S08]  /*0280*/  IMAD R11, R11, R12, RZ ;  /* 0x0000000c0b0b7224 */ /* 0x000fd000078e02ff */
[----:B------:R-:W-:Y:S05]  /*0290*/  @!P0 BRA `(.L_x_0) ;  /* 0x0000000400008947 */ /* 0x000fea0003800000 */
[----:B------:R-:W-:Y:S02]  /*02a0*/  MOV R18, RZ ;  /* 0x000000ff00127202 */ /* 0x000fe40000000f00 */
[----:B------:R-:W-:Y:S02]  /*02b0*/  MOV R13, R10 ;  /* 0x0000000a000d7202 */ /* 0x000fe40000000f00 */
[----:B------:R-:W-:Y:S02]  /*02c0*/  MOV R21, R11 ;  /* 0x0000000b00157202 */ /* 0x000fe40000000f00 */
[----:B------:R-:W-:-:S07]  /*02d0*/  MOV R19, R8 ;  /* 0x0000000800137202 */ /* 0x000fce0000000f00 */
.L_x_1:
[----:B------:R-:W-:Y:S02]  /*02e0*/  MOV R16, UR6 ;  /* 0x0000000600107c02 */ /* 0x000fe40008000f00 */
[----:B------:R-:W-:Y:S02]  /*02f0*/  MOV R17, UR7 ;  /* 0x0000000700117c02 */ /* 0x000fe40008000f00 */
[----:B------:R-:W-:Y:S02]  /*0300*/  MOV R14, UR4 ;  /* 0x00000004000e7c02 */ /* 0x000fe40008000f00 */
[----:B------:R-:W-:Y:S01]  /*0310*/  MOV R15, UR5 ;  /* 0x00000005000f7c02 */ /* 0x000fe20008000f00 */
[----:B------:R-:W-:-:S04]  /*0320*/  IMAD.WIDE R16, R21, 0x4, R16 ;  /* 0x0000000415107825 */ /* 0x000fc800078e0210 */
[----:B------:R-:W-:Y:S01]  /*0330*/  IMAD.WIDE R14, R13, 0x4, R14 ;  /* 0x000000040d0e7825 */ /* 0x000fe200078e020e */
[----:B------:R-:W2:Y:S04]  /*0340*/  LDG.E R25, desc[UR8][R16.64+-0x20] ;  /* 0xffffe00810197981 */ /* 0x000ea8000c1e1900 */
[----:B------:R-:W2:Y:S04]  /*0350*/  LDG.E R22, desc[UR8][R14.64+-0x20] ;  /* 0xffffe0080e167981 */ /* 0x000ea8000c1e1900 */
[----:B------:R-:W3:Y:S04]  /*0360*/  LDG.E R27, desc[UR8][R16.64+-0x1c] ;  /* 0xffffe408101b7981 */ /* 0x000ee8000c1e1900 */
[----:B------:R-:W3:Y:S04]  /*0370*/  LDG.E R24, desc[UR8][R14.64+-0x1c] ;  /* 0xffffe4080e187981 */ /* 0x000ee8000c1e1900 */
[----:B------:R-:W4:Y:S04]  /*0380*/  LDG.E R20, desc[UR8][R16.64+-0x18] ;  /* 0xffffe80810147981 */ /* 0x000f28000c1e1900 */
[----:B------:R-:W4:Y:S04]  /*0390*/  LDG.E R23, desc[UR8][R14.64+-0x18] ;  /* 0xffffe8080e177981 */ /* 0x000f28000c1e1900 */
[----:B------:R-:W5:Y:S04]  /*03a0*/  LDG.E R29, desc[UR8][R16.64+0x14] ;  /* 0x00001408101d7981 */ /* 0x000f68000c1e1900 */
[----:B------:R-:W5:Y:S01]  /*03b0*/  LDG.E R26, desc[UR8][R14.64+0x1c] ;  /* 0x00001c080e1a7981 */ /* 0x000f62000c1e1900 */
[----:B--2---:R-:W-:-:S03]  /*03c0*/  FFMA R22, R25, R22, R18 ;  /* 0x0000001619167223 */ /* 0x004fc60000000012 */
[----:B------:R-:W2:Y:S04]  /*03d0*/  LDG.E R25, desc[UR8][R16.64+-0x14] ;  /* 0xffffec0810197981 */ /* 0x000ea8000c1e1900 */
[----:B------:R-:W5:Y:S01]  /*03e0*/  LDG.E R18, desc[UR8][R16.64+-0xc] ;  /* 0xfffff40810127981 */ /* 0x000f62000c1e1900 */
[----:B---3--:R-:W-:-:S03]  /*03f0*/  FFMA R27, R27, R24, R22 ;  /* 0x000000181b1b7223 */ /* 0x008fc60000000016 */
[----:B------:R-:W2:Y:S04]  /*0400*/  LDG.E R22, desc[UR8][R14.64+-0x14] ;  /* 0xffffec080e167981 */ /* 0x000ea8000c1e1900 */
[----:B------:R-:W3:Y:S01]  /*0410*/  LDG.E R24, desc[UR8][R14.64+-0x10] ;  /* 0xfffff0080e187981 */ /* 0x000ee2000c1e1900 */
[----:B----4-:R-:W-:-:S03]  /*0420*/  FFMA R20, R20, R23, R27 ;  /* 0x0000001714147223 */ /* 0x010fc6000000001b */
[----:B------:R-:W3:Y:S04]  /*0430*/  LDG.E R27, desc[UR8][R16.64+-0x10] ;  /* 0xfffff008101b7981 */ /* 0x000ee8000c1e1900 */
[----:B------:R-:W5:Y:S01]  /*0440*/  LDG.E R23, desc[UR8][R14.64+-0xc] ;  /* 0xfffff4080e177981 */ /* 0x000f62000c1e1900 */
[----:B--2---:R-:W-:-:S03]  /*0450*/  FFMA R20, R25, R22, R20 ;  /* 0x0000001619147223 */ /* 0x004fc60000000014 */
[----:B------:R-:W2:Y:S04]  /*0460*/  LDG.E R22, desc[UR8][R14.64+-0x8] ;  /* 0xfffff8080e167981 */ /* 0x000ea8000c1e1900 */
[----:B------:R-:W4:Y:S01]  /*0470*/  LDG.E R25, desc[UR8][R16.64+-0x4] ;  /* 0xfffffc0810197981 */ /* 0x000f22000c1e1900 */
[----:B---3--:R-:W-:-:S03]  /*0480*/  FFMA R27, R27, R24, R20 ;  /* 0x000000181b1b7223 */ /* 0x008fc60000000014 */
[----:B------:R-:W2:Y:S04]  /*0490*/  LDG.E R20, desc[UR8][R16.64+-0x8] ;  /* 0xfffff80810147981 */ /* 0x000ea8000c1e1900 */
[----:B------:R-:W4:Y:S01]  /*04a0*/  LDG.E R24, desc[UR8][R14.64+-0x4] ;  /* 0xfffffc080e187981 */ /* 0x000f22000c1e1900 */
[----:B-----5:R-:W-:-:S03]  /*04b0*/  FFMA R27, R18, R23, R27 ;  /* 0x00000017121b7223 */ /* 0x020fc6000000001b */
[----:B------:R-:W3:Y:S04]  /*04c0*/  LDG.E R18, desc[UR8][R16.64] ;  /* 0x0000000810127981 */ /* 0x000ee8000c1e1900 */
[----:B------:R-:W3:Y:S01]  /*04d0*/  LDG.E R23, desc[UR8][R14.64] ;  /* 0x000000080e177981 */ /* 0x000ee2000c1e1900 */
[----:B--2---:R-:W-:-:S03]  /*04e0*/  FFMA R20, R20, R22, R27 ;  /* 0x0000001614147223 */ /* 0x004fc6000000001b */
[----:B------:R-:W2:Y:S01]  /*04f0*/  LDG.E R22, desc[UR8][R14.64+0x4] ;  /* 0x000004080e167981 */ /* 0x000ea2000c1e1900 */
[----:B----4-:R-:W-:-:S03]  /*0500*/  FFMA R25, R25, R24, R20 ;  /* 0x0000001819197223 */ /* 0x010fc60000000014 */
[----:B------:R-:W2:Y:S04]  /*0510*/  LDG.E R20, desc[UR8][R16.64+0x4] ;  /* 0x0000040810147981 */ /* 0x000ea8000c1e1900 */
[----:B------:R-:W4:Y:S04]  /*0520*/  LDG.E R27, desc[UR8][R16.64+0x8] ;  /* 0x00000808101b7981 */ /* 0x000f28000c1e1900 */
[----:B------:R-:W4:Y:S01]  /*0530*/  LDG.E R24, desc[UR8][R14.64+0x8] ;  /* 0x000008080e187981 */ /* 0x000f22000c1e1900 */
[----:B---3--:R-:W-:-:S03]  /*0540*/  FFMA R25, R18, R23, R25 ;  /* 0x0000001712197223 */ /* 0x008fc60000000019 */
[----:B------:R-:W3:Y:S04]  /*0550*/  LDG.E R23, desc[UR8][R16.64+0xc] ;  /* 0x00000c0810177981 */ /* 0x000ee8000c1e1900 */
[----:B------:R-:W3:Y:S01]  /*0560*/  LDG.E R18, desc[UR8][R14.64+0xc] ;  /* 0x00000c080e127981 */ /* 0x000ee2000c1e1900 */
[----:B--2---:R-:W-:-:S03]  /*0570*/  FFMA R20, R20, R22, R25 ;  /* 0x0000001614147223 */ /* 0x004fc60000000019 */
[----:B------:R-:W2:Y:S04]  /*0580*/  LDG.E R25, desc[UR8][R14.64+0x10] ;  /* 0x000010080e197981 */ /* 0x000ea8000c1e1900 */
[----:B------:R-:W5:Y:S01]  /*0590*/  LDG.E R22, desc[UR8][R14.64+0x14] ;  /* 0x000014080e167981 */ /* 0x000f62000c1e1900 */
[----:B----4-:R-:W-:-:S03]  /*05a0*/  FFMA R24, R27, R24, R20 ;  /* 0x000000181b187223 */ /* 0x010fc60000000014 */
[----:B------:R-:W2:Y:S01]  /*05b0*/  LDG.E R20, desc[UR8][R16.64+0x10] ;  /* 0x0000100810147981 */ /* 0x000ea2000c1e1900 */
[----:B---3--:R-:W-:-:S03]  /*05c0*/  FFMA R27, R23, R18, R24 ;  /* 0x00000012171b7223 */ /* 0x008fc60000000018 */
[----:B------:R-:W3:Y:S04]  /*05d0*/  LDG.E R18, desc[UR8][R16.64+0x18] ;  /* 0x0000180810127981 */ /* 0x000ee8000c1e1900 */
[----:B------:R-:W3:Y:S04]  /*05e0*/  LDG.E R23, desc[UR8][R14.64+0x18] ;  /* 0x000018080e177981 */ /* 0x000ee8000c1e1900 */
[----:B------:R-:W4:Y:S01]  /*05f0*/  LDG.E R24, desc[UR8][R16.64+0x1c] ;  /* 0x00001c0810187981 */ /* 0x000f22000c1e1900 */
[----:B------:R-:W-:-:S04]  /*0600*/  IADD3 R19, PT, PT, R19, 0x10, RZ ;  /* 0x0000001013137810 */ /* 0x000fc80007ffe0ff */
[----:B------:R-:W-:Y:S02]  /*0610*/  ISETP.NE.AND P0, PT, R19, RZ, PT ;  /* 0x000000ff1300720c */ /* 0x000fe40003f05270 */
[----:B------:R-:W-:Y:S02]  /*0620*/  IADD3 R21, PT, PT, R21, 0x10, RZ ;  /* 0x0000001015157810 */ /* 0x000fe40007ffe0ff */
[----:B------:R-:W-:Y:S01]  /*0630*/  IADD3 R13, PT, PT, R13, 0x10, RZ ;  /* 0x000000100d0d7810 */ /* 0x000fe20007ffe0ff */
[----:B--2---:R-:W-:-:S04]  /*0640*/  FFMA R20, R20, R25, R27 ;  /* 0x0000001914147223 */ /* 0x004fc8000000001b */
[----:B-----5:R-:W-:-:S04]  /*0650*/  FFMA R29, R29, R22, R20 ;  /* 0x000000161d1d7223 */ /* 0x020fc80000000014 */
[----:B---3--:R-:W-:-:S04]  /*0660*/  FFMA R18, R18, R23, R29 ;  /* 0x0000001712127223 */ /* 0x008fc8000000001d */
[----:B----4-:R-:W-:Y:S01]  /*0670*/  FFMA R18, R24, R26, R18 ;  /* 0x0000001a18127223 */ /* 0x010fe20000000012 */
[----:B------:R-:W-:Y:S06]  /*0680*/  @P0 BRA `(.L_x_1) ;  /* 0xfffffffc00140947 */ /* 0x000fec000383ffff */
[----:B------:R-:W-:-:S07]  /*0690*/  MOV R13, R4 ;  /* 0x00000004000d7202 */ /* 0x000fce0000000f00 */
.L_x_0:
[----:B------:R-:W-:-:S13]  /*06a0*/  ISETP.NE.AND P0, PT, R5, RZ, PT ;  /* 0x000000ff0500720c */ /* 0x000fda0003f05270 */
[----:B------:R-:W-:Y:S05]  /*06b0*/  @!P0 BRA `(.L_x_2) ;  /* 0x0000000400388947 */ /* 0x000fea0003800000 */
[----:B------:R-:W-:Y:S02]  /*06c0*/  IADD3 R14, PT, PT, R5, -0x1, RZ ;  /* 0xffffffff050e7810 */ /* 0x000fe40007ffe0ff */
[----:B------:R-:W-:Y:S02]  /*06d0*/  ISETP.NE.AND P1, PT, R6, RZ, PT ;  /* 0x000000ff0600720c */ /* 0x000fe40003f25270 */
[----:B------:R-:W-:-:S13]  /*06e0*/  ISETP.GE.U32.AND P0, PT, R14, 0x7, PT ;  /* 0x000000070e00780c */ /* 0x000fda0003f06070 */
[----:B------:R-:W-:Y:S05]  /*06f0*/  @!P0 BRA `(.L_x_3) ;  /* 0x00000000007c8947 */ /* 0x000fea0003800000 */
[----:B------:R-:W0:Y:S01]  /*0700*/  LDC.64 R16, c[0x0][0x380] ;  /* 0x0000e000ff107b82 */ /* 0x000e220000000a00 */
[-C--:B------:R-:W-:Y:S02]  /*0710*/  IADD3 R19, PT, PT, R11, R13.reuse, RZ ;  /* 0x0000000d0b137210 */ /* 0x080fe40007ffe0ff */
[----:B------:R-:W-:-:S05]  /*0720*/  IADD3 R21, PT, PT, R10, R13, RZ ;  /* 0x0000000d0a157210 */ /* 0x000fca0007ffe0ff */
[----:B------:R-:W1:Y:S01]  /*0730*/  LDC.64 R14, c[0x0][0x398] ;  /* 0x0000e600ff0e7b82 */ /* 0x000e620000000a00 */
[----:B0-----:R-:W-:-:S05]  /*0740*/  IMAD.WIDE R16, R19, 0x4, R16 ;  /* 0x0000000413107825 */ /* 0x001fca00078e0210 */
[----:B------:R-:W2:Y:S01]  /*0750*/  LDG.E R19, desc[UR8][R16.64] ;  /* 0x0000000810137981 */ /* 0x000ea2000c1e1900 */
[----:B-1----:R-:W-:-:S03]  /*0760*/  IMAD.WIDE R14, R21, 0x4, R14 ;  /* 0x00000004150e7825 */ /* 0x002fc600078e020e */
[----:B------:R-:W3:Y:S04]  /*0770*/  LDG.E R23, desc[UR8][R16.64+0x4] ;  /* 0x0000040810177981 */ /* 0x000ee8000c1e1900 */
[----:B------:R-:W2:Y:S04]  /*0780*/  LDG.E R22, desc[UR8][R14.64] ;  /* 0x000000080e167981 */ /* 0x000ea8000c1e1900 */
[----:B------:R-:W3:Y:S04]  /*0790*/  LDG.E R24, desc[UR8][R14.64+0x4] ;  /* 0x000004080e187981 */ /* 0x000ee8000c1e1900 */
[----:B------:R-:W4:Y:S04]  /*07a0*/  LDG.E R21, desc[UR8][R16.64+0x8] ;  /* 0x0000080810157981 */ /* 0x000f28000c1e1900 */
[----:B------:R-:W4:Y:S04]  /*07b0*/  LDG.E R20, desc[UR8][R14.64+0x8] ;  /* 0x000008080e147981 */ /* 0x000f28000c1e1900 */
[----:B------:R-:W5:Y:S04]  /*07c0*/  LDG.E R25, desc[UR8][R14.64+0x14] ;  /* 0x000014080e197981 */ /* 0x000f68000c1e1900 */
[----:B------:R-:W5:Y:S04]  /*07d0*/  LDG.E R26, desc[UR8][R14.64+0x18] ;  /* 0x000018080e1a7981 */ /* 0x000f68000c1e1900 */
[----:B------:R-:W5:Y:S01]  /*07e0*/  LDG.E R28, desc[UR8][R14.64+0x1c] ;  /* 0x00001c080e1c7981 */ /* 0x000f62000c1e1900 */
[----:B--2---:R-:W-:-:S03]  /*07f0*/  FFMA R22, R19, R22, R18 ;  /* 0x0000001613167223 */ /* 0x004fc60000000012 */
[----:B------:R-:W2:Y:S01]  /*0800*/  LDG.E R18, desc[UR8][R16.64+0xc] ;  /* 0x00000c0810127981 */ /* 0x000ea2000c1e1900 */
[----:B---3--:R-:W-:-:S03]  /*0810*/  FFMA R24, R23, R24, R22 ;  /* 0x0000001817187223 */ /* 0x008fc60000000016 */
[----:B------:R-:W2:Y:S04]  /*0820*/  LDG.E R19, desc[UR8][R14.64+0xc] ;  /* 0x00000c080e137981 */ /* 0x000ea8000c1e1900 */
[----:B------:R-:W3:Y:S04]  /*0830*/  LDG.E R22, desc[UR8][R16.64+0x10] ;  /* 0x0000100810167981 */ /* 0x000ee8000c1e1900 */
[----:B------:R-:W3:Y:S01]  /*0840*/  LDG.E R23, desc[UR8][R14.64+0x10] ;  /* 0x000010080e177981 */ /* 0x000ee2000c1e1900 */
[----:B----4-:R-:W-:-:S03]  /*0850*/  FFMA R27, R21, R20, R24 ;  /* 0x00000014151b7223 */ /* 0x010fc60000000018 */
[----:B------:R-:W5:Y:S04]  /*0860*/  LDG.E R24, desc[UR8][R16.64+0x14] ;  /* 0x0000140810187981 */ /* 0x000f68000c1e1900 */
[----:B------:R-:W4:Y:S04]  /*0870*/  LDG.E R20, desc[UR8][R16.64+0x18] ;  /* 0x0000180810147981 */ /* 0x000f28000c1e1900 */
[----:B------:R-:W4:Y:S01]  /*0880*/  LDG.E R21, desc[UR8][R16.64+0x1c] ;  /* 0x00001c0810157981 */ /* 0x000f22000c1e1900 */
[----:B------:R-:W-:Y:S01]  /*0890*/  IADD3 R13, PT, PT, R13, 0x8, RZ ;  /* 0x000000080d0d7810 */ /* 0x000fe20007ffe0ff */
[----:B--2---:R-:W-:-:S04]  /*08a0*/  FFMA R19, R18, R19, R27 ;  /* 0x0000001312137223 */ /* 0x004fc8000000001b */
[----:B---3--:R-:W-:-:S04]  /*08b0*/  FFMA R19, R22, R23, R19 ;  /* 0x0000001716137223 */ /* 0x008fc80000000013 */
[----:B-----5:R-:W-:-:S04]  /*08c0*/  FFMA R19, R24, R25, R19 ;  /* 0x0000001918137223 */ /* 0x020fc80000000013 */
[----:B----4-:R-:W-:-:S04]  /*08d0*/  FFMA R20, R20, R26, R19 ;  /* 0x0000001a14147223 */ /* 0x010fc80000000013 */
[----:B------:R-:W-:-:S07]  /*08e0*/  FFMA R18, R21, R28, R20 ;  /* 0x0000001c15127223 */ /* 0x000fce0000000014 */
.L_x_3:
        /* <DEDUP_REMOVED lines=18> */
[----:B------:R-:W5:Y:S01]  /*0a10*/  LDG.E R25, desc[UR8][R14.64+0xc] ;  /* 0x00000c080e197981 */ /* 0x000f62000c1e1900 */
[----:B------:R-:W-:Y:S01]  /*0a20*/  IADD3 R13, PT, PT, R13, 0x4, RZ ;  /* 0x000000040d0d7810 */ /* 0x000fe20007ffe0ff */
[----:B--2---:R-:W-:-:S04]  /*0a30*/  FFMA R19, R19, R20, R18 ;  /* 0x0000001413137223 */ /* 0x004fc80000000012 */
[----:B---3--:R-:W-:-:S04]  /*0a40*/  FFMA R19, R22, R21, R19 ;  /* 0x0000001516137223 */ /* 0x008fc80000000013 */
[----:B----4-:R-:W-:-:S04]  /*0a50*/  FFMA R19, R24, R23, R19 ;  /* 0x0000001718137223 */ /* 0x010fc80000000013 */
[----:B-----5:R-:W-:-:S07]  /*0a60*/  FFMA R18, R26, R25, R19 ;  /* 0x000000191a127223 */ /* 0x020fce0000000013 */
.L_x_4:
[----:B------:R-:W-:Y:S05]  /*0a70*/  @!P1 BRA `(.L_x_2) ;  /* 0x0000000000489947 */ /* 0x000fea0003800000 */
[----:B------:R-:W0:Y:S01]  /*0a80*/  LDC.64 R14, c[0x0][0x380] ;  /* 0x0000e000ff0e7b82 */ /* 0x000e220000000a00 */
[-C--:B------:R-:W-:Y:S02]  /*0a90*/  IADD3 R11, PT, PT, R11, R13.reuse, RZ ;  /* 0x0000000d0b0b7210 */ /* 0x080fe40007ffe0ff */
[----:B------:R-:W-:-:S05]  /*0aa0*/  IADD3 R13, PT, PT, R10, R13, RZ ;  /* 0x0000000d0a0d7210 */ /* 0x000fca0007ffe0ff */
[----:B------:R-:W1:Y:S01]  /*0ab0*/  LDC.64 R16, c[0x0][0x398] ;  /* 0x0000e600ff107b82 */ /* 0x000e620000000a00 */
[----:B0-----:R-:W-:-:S05]  /*0ac0*/  IMAD.WIDE R14, R11, 0x4, R14 ;  /* 0x000000040b0e7825 */ /* 0x001fca00078e020e */
[----:B------:R-:W2:Y:S01]  /*0ad0*/  LDG.E R11, desc[UR8][R14.64] ;  /* 0x000000080e0b7981 */ /* 0x000ea2000c1e1900 */
[----:B-1----:R-:W-:-:S05]  /*0ae0*/  IMAD.WIDE R16, R13, 0x4, R16 ;  /* 0x000000040d107825 */ /* 0x002fca00078e0210 */
[----:B------:R-:W2:Y:S01]  /*0af0*/  LDG.E R13, desc[UR8][R16.64] ;  /* 0x00000008100d7981 */ /* 0x000ea2000c1e1900 */
[----:B------:R-:W-:Y:S01]  /*0b00*/  ISETP.NE.AND P0, PT, R7, 0x1, PT ;  /* 0x000000010700780c */ /* 0x000fe20003f05270 */
[----:B--2---:R-:W-:-:S12]  /*0b10*/  FFMA R18, R11, R13, R18 ;  /* 0x0000000d0b127223 */ /* 0x004fd80000000012 */
[----:B------:R-:W-:Y:S05]  /*0b20*/  @!P0 BRA `(.L_x_2) ;  /* 0x00000000001c8947 */ /* 0x000fea0003800000 */
[----:B------:R-:W-:Y:S01]  /*0b30*/  ISETP.NE.AND P0, PT, R7, 0x2, PT ;  /* 0x000000020700780c */ /* 0x000fe20003f05270 */
[----:B------:R-:W2:Y:S04]  /*0b40*/  LDG.E R11, desc[UR8][R14.64+0x4] ;  /* 0x000004080e0b7981 */ /* 0x000ea8000c1e1900 */
[----:B------:R-:W2:Y:S08]  /*0b50*/  LDG.E R13, desc[UR8][R16.64+0x4] ;  /* 0x00000408100d7981 */ /* 0x000eb0000c1e1900 */
[----:B------:R-:W3:Y:S04]  /*0b60*/  @P0 LDG.E R19, desc[UR8][R14.64+0x8] ;  /* 0x000008080e130981 */ /* 0x000ee8000c1e1900 */
[----:B------:R-:W3:Y:S01]  /*0b70*/  @P0 LDG.E R20, desc[UR8][R16.64+0x8] ;  /* 0x0000080810140981 */ /* 0x000ee2000c1e1900 */
[----:B--2---:R-:W-:-:S04]  /*0b80*/  FFMA R18, R11, R13, R18 ;  /* 0x0000000d0b127223 */ /* 0x004fc80000000012 */
[----:B---3--:R-:W-:-:S07]  /*0b90*/  @P0 FFMA R18, R19, R20, R18 ;  /* 0x0000001413120223 */ /* 0x008fce0000000012 */
.L_x_2:
[----:B------:R-:W0:Y:S01]  /*0ba0*/  LDC.64 R14, c[0x0][0x3a0] ;  /* 0x0000e800ff0e7b82 */ /* 0x000e220000000a00 */
[----:B------:R-:W-:-:S04]  /*0bb0*/  IMAD R11, R0, R12, R9 ;  /* 0x0000000c000b7224 */ /* 0x000fc800078e0209 */
[----:B0-----:R-:W-:-:S05]  /*0bc0*/  IMAD.WIDE R14, R11, 0x4, R14 ;  /* 0x000000040b0e7825 */ /* 0x001fca00078e020e */
[----:B------:R-:W2:Y:S01]  /*0bd0*/  LDG.E R11, desc[UR8][R14.64] ;  /* 0x000000080e0b7981 */ /* 0x000ea2000c1e1900 */
[----:B------:R-:W-:-:S04]  /*0be0*/  IADD3 R9, PT, PT, R9, 0x1, RZ ;  /* 0x0000000109097810 */ /* 0x000fc80007ffe0ff */
[----:B------:R-:W-:Y:S01]  /*0bf0*/  ISETP.NE.AND P0, PT, R9, R12, PT ;  /* 0x0000000c0900720c */ /* 0x000fe20003f05270 */
[----:B--2---:R-:W-:-:S05]  /*0c00*/  FADD R11, R11, R18 ;  /* 0x000000120b0b7221 */ /* 0x004fca0000000000 */
[----:B------:R0:W-:Y:S07]  /*0c10*/  STG.E desc[UR8][R14.64], R11 ;  /* 0x0000000b0e007986 */ /* 0x0001ee000c101908 */
[----:B------:R-:W-:Y:S05]  /*0c20*/  @P0 BRA `(.L_x_5) ;  /* 0xfffffff400800947 */ /* 0x000fea000383ffff */
[----:B------:R-:W-:-:S04]  /*0c30*/  IADD3 R3, PT, PT, R3, 0x1, RZ ;  /* 0x0000000103037810 */ /* 0x000fc80007ffe0ff */
[----:B------:R-:W-:-:S13]  /*0c40*/  ISETP.NE.AND P0, PT, R3, R2, PT ;  /* 0x000000020300720c */ /* 0x000fda0003f05270 */
[----:B------:R-:W-:Y:S05]  /*0c50*/  @P0 BRA `(.L_x_6) ;  /* 0xfffffff4005c0947 */ /* 0x000fea000383ffff */
[----:B------:R-:W-:Y:S05]  /*0c60*/  EXIT ;  /* 0x000000000000794d */ /* 0x000fea0003800000 */
.L_x_7:
[----:B------:R-:W-:-:S00]  /*0c70*/  BRA `(.L_x_7) ;  /* 0xfffffffc00fc7947 */ /* 0x000fc0000383ffff */
[----:B------:R-:W-:-:S00]  /*0c80*/  NOP ;  /* 0x0000000000007918 */ /* 0x000fc00000000000 */
[----:B------:R-:W-:-:S00]  /*0c90*/  NOP ;  /* 0x0000000000007918 */ /* 0x000fc00000000000 */
[----:B------:R-:W-:-:S00]  /*0ca0*/  NOP ;  /* 0x0000000000007918 */ /* 0x000fc00000000000 */
[----:B------:R-:W-:-:S00]  /*0cb0*/  NOP ;  /* 0x0000000000007918 */ /* 0x000fc00000000000 */
[----:B------:R-:W-:-:S00]  /*0cc0*/  NOP ;  /* 0x0000000000007918 */ /* 0x000fc00000000000 */
[----:B------:R-:W-:-:S00]  /*0cd0*/  NOP ;  /* 0x0000000000007918 */ /* 0x000fc00000000000 */
[----:B------:R-:W-:-:S00]  /*0ce0*/  NOP ;  /* 0x0000000000007918 */ /* 0x000fc00000000000 */
[----:B------:R-:W-:-:S00]  /*0cf0*/  NOP ;  /* 0x0000000000007918 */ /* 0x000fc00000000000 */
.L_x_38:


//--------------------- .text._Z14optimizedCsrMVPKfPKiS2_S0_Pfi --------------------------
	.section	.text._Z14optimizedCsrMVPKfPKiS2_S0_Pfi,"ax",@progbits
	.align	128
        .global         _Z14optimizedCsrMVPKfPKiS2_S0_Pfi
        .type           _Z14optimizedCsrMVPKfPKiS2_S0_Pfi,@function
        .size           _Z14optimizedCsrMVPKfPKiS2_S0_Pfi,(.L_x_39 - _Z14optimizedCsrMVPKfPKiS2_S0_Pfi)
        .other          _Z14optimizedCsrMVPKfPKiS2_S0_Pfi,@"STO_CUDA_ENTRY STV_DEFAULT"
_Z14optimizedCsrMVPKfPKiS2_S0_Pfi:
.text._Z14optimizedCsrMVPKfPKiS2_S0_Pfi:
        /* <DEDUP_REMOVED lines=12> */
[----:B------:R-:W3:Y:S01]  /*00c0*/  LDG.E R2, desc[UR4][R6.64+0x4] ;  /* 0x0000040406027981 */ /* 0x000ee2000c1e1900 */
[----:B------:R-:W-:Y:S01]  /*00d0*/  BSSY.RECONVERGENT B0, `(.L_x_8) ;  /* 0x00000c5000007945 */ /* 0x000fe20003800200 */
[----:B------:R-:W-:Y:S01]  /*00e0*/  HFMA2 R12, -RZ, RZ, 0, 0 ;  /* 0x00000000ff0c7431 */ /* 0x000fe200000001ff */
[----:B--2---:R-:W-:-:S04]  /*00f0*/  IADD3 R16, PT, PT, R5, 0x3, RZ ;  /* 0x0000000305107810 */ /* 0x004fc80007ffe0ff */
[----:B---3--:R-:W-:-:S13]  /*0100*/  ISETP.GE.AND P0, PT, R16, R2, PT ;  /* 0x000000021000720c */ /* 0x008fda0003f06270 */
[----:B------:R-:W-:Y:S05]  /*0110*/  @P0 BRA `(.L_x_9) ;  /* 0x0000000c00000947 */ /* 0x000fea0003800000 */
[----:B------:R-:W-:Y:S01]  /*0120*/  VIADDMNMX R4, R5, 0x7, R2, !PT ;  /* 0x0000000705047846 */ /* 0x000fe20007800102 */
[----:B------:R-:W-:Y:S01]  /*0130*/  BSSY.RECONVERGENT B1, `(.L_x_10) ;  /* 0x0000068000017945 */ /* 0x000fe20003800200 */
[----:B------:R-:W-:Y:S02]  /*0140*/  MOV R12, RZ ;  /* 0x000000ff000c7202 */ /* 0x000fe40000000f00 */
[----:B------:R-:W-:-:S04]  /*0150*/  IADD3 R3, PT, PT, R4, -0x4, -R5 ;  /* 0xfffffffc04037810 */ /* 0x000fc80007ffe805 */
[C---:B------:R-:W-:Y:S02]  /*0160*/  ISETP.GE.U32.AND P0, PT, R3.reuse, 0xc, PT ;  /* 0x0000000c0300780c */ /* 0x040fe40003f06070 */
[----:B------:R-:W-:-:S11]  /*0170*/  LEA.HI R4, R3, 0x1, RZ, 0x1e ;  /* 0x0000000103047811 */ /* 0x000fd600078ff0ff */
[----:B------:R-:W-:Y:S05]  /*0180*/  @!P0 BRA `(.L_x_11) ;  /* 0x0000000400888947 */ /* 0x000fea0003800000 */
[----:B------:R-:W-:Y:S01]  /*0190*/  HFMA2 R12, -RZ, RZ, 0, 0 ;  /* 0x00000000ff0c7431 */ /* 0x000fe200000001ff */
[----:B------:R-:W-:Y:S01]  /*01a0*/  BSSY.RECONVERGENT B2, `(.L_x_12) ;  /* 0x000005e000027945 */ /* 0x000fe20003800200 */
[----:B------:R-:W-:Y:S02]  /*01b0*/  LOP3.LUT R6, R4, 0x7ffffffc, RZ, 0xc0, !PT ;  /* 0x7ffffffc04067812 */ /* 0x000fe400078ec0ff */
[----:B------:R-:W-:-:S07]  /*01c0*/  MOV R7, RZ ;  /* 0x000000ff00077202 */ /* 0x000fce0000000f00 */
.L_x_13:
[----:B------:R-:W0:Y:S08]  /*01d0*/  LDC.64 R26, c[0x0][0x388] ;  /* 0x0000e200ff1a7b82 */ /* 0x000e300000000a00 */
[----:B------:R-:W1:Y:S08]  /*01e0*/  LDC.64 R14, c[0x0][0x398] ;  /* 0x0000e600ff0e7b82 */ /* 0x000e700000000a00 */
[----:B------:R-:W2:Y:S01]  /*01f0*/  LDC.64 R18, c[0x0][0x380] ;  /* 0x0000e000ff127b82 */ /* 0x000ea20000000a00 */
[----:B0-----:R-:W-:-:S05]  /*0200*/  IMAD.WIDE R26, R5, 0x4, R26 ;  /* 0x00000004051a7825 */ /* 0x001fca00078e021a */
[----:B------:R-:W1:Y:S04]  /*0210*/  LDG.E R17, desc[UR4][R26.64] ;  /* 0x000000041a117981 */ /* 0x000e68000c1e1900 */
[----:B------:R-:W3:Y:S04]  /*0220*/  LDG.E R11, desc[UR4][R26.64+0x4] ;  /* 0x000004041a0b7981 */ /* 0x000ee8000c1e1900 */
[----:B------:R-:W4:Y:S01]  /*0230*/  LDG.E R21, desc[UR4][R26.64+0x8] ;  /* 0x000008041a157981 */ /* 0x000f22000c1e1900 */
[----:B--2---:R-:W-:-:S03]  /*0240*/  IMAD.WIDE R18, R5, 0x4, R18 ;  /* 0x0000000405127825 */ /* 0x004fc600078e0212 */
[----:B------:R-:W2:Y:S04]  /*0250*/  LDG.E R29, desc[UR4][R26.64+0xc] ;  /* 0x00000c041a1d7981 */ /* 0x000ea8000c1e1900 */
[----:B------:R-:W5:Y:S04]  /*0260*/  LDG.E R23, desc[UR4][R18.64] ;  /* 0x0000000412177981 */ /* 0x000f68000c1e1900 */
[----:B------:R-:W5:Y:S04]  /*0270*/  LDG.E R25, desc[UR4][R26.64+0x14] ;  /* 0x000014041a197981 */ /* 0x000f68000c1e1900 */
[----:B------:R-:W5:Y:S04]  /*0280*/  LDG.E R22, desc[UR4][R18.64+0x4] ;  /* 0x0000040412167981 */ /* 0x000f68000c1e1900 */
[----:B------:R-:W5:Y:S04]  /*0290*/  LDG.E R8, desc[UR4][R18.64+0x8] ;  /* 0x0000080412087981 */ /* 0x000f68000c1e1900 */
[----:B------:R-:W5:Y:S04]  /*02a0*/  LDG.E R9, desc[UR4][R26.64+0x18] ;  /* 0x000018041a097981 */ /* 0x000f68000c1e1900 */
[----:B------:R-:W5:Y:S01]  /*02b0*/  LDG.E R13, desc[UR4][R26.64+0x20] ;  /* 0x000020041a0d7981 */ /* 0x000f62000c1e1900 */
[----:B-1----:R-:W-:-:S06]  /*02c0*/  IMAD.WIDE R16, R17, 0x4, R14 ;  /* 0x0000000411107825 */ /* 0x002fcc00078e020e */
[----:B------:R-:W5:Y:S04]  /*02d0*/  LDG.E R16, desc[UR4][R16.64] ;  /* 0x0000000410107981 */ /* 0x000f68000c1e1900 */
[----:B------:R-:W5:Y:S01]  /*02e0*/  LDG.E R17, desc[UR4][R26.64+0x10] ;  /* 0x000010041a117981 */ /* 0x000f62000c1e1900 */
[----:B---3--:R-:W-:-:S04]  /*02f0*/  IMAD.WIDE R10, R11, 0x4, R14 ;  /* 0x000000040b0a7825 */ /* 0x008fc800078e020e */
[--C-:B----4-:R-:W-:Y:S02]  /*0300*/  IMAD.WIDE R20, R21, 0x4, R14.reuse ;  /* 0x0000000415147825 */ /* 0x110fe400078e020e */
[----:B------:R-:W3:Y:S04]  /*0310*/  LDG.E R10, desc[UR4][R10.64] ;  /* 0x000000040a0a7981 */ /* 0x000ee8000c1e1900 */
[----:B------:R-:W4:Y:S04]  /*0320*/  LDG.E R20, desc[UR4][R20.64] ;  /* 0x0000000414147981 */ /* 0x000f28000c1e1900 */
[----:B------:R-:W4:Y:S01]  /*0330*/  LDG.E R11, desc[UR4][R26.64+0x1c] ;  /* 0x00001c041a0b7981 */ /* 0x000f22000c1e1900 */
[----:B--2---:R-:W-:-:S03]  /*0340*/  IMAD.WIDE R28, R29, 0x4, R14 ;  /* 0x000000041d1c7825 */ /* 0x004fc600078e020e */
[----:B------:R-:W2:Y:S01]  /*0350*/  LDG.E R21, desc[UR4][R18.64+0x10] ;  /* 0x0000100412157981 */ /* 0x000ea2000c1e1900 */
[----:B-----5:R-:W-:-:S06]  /*0360*/  IMAD.WIDE R24, R25, 0x4, R14 ;  /* 0x0000000419187825 */ /* 0x020fcc00078e020e */
[----:B------:R-:W5:Y:S04]  /*0370*/  LDG.E R24, desc[UR4][R24.64] ;  /* 0x0000000418187981 */ /* 0x000f68000c1e1900 */
[----:B------:R-:W5:Y:S01]  /*0380*/  LDG.E R25, desc[UR4][R18.64+0x20] ;  /* 0x0000200412197981 */ /* 0x000f62000c1e1900 */
[----:B------:R-:W-:-:S03]  /*0390*/  FFMA R12, R23, R16, R12 ;  /* 0x00000010170c7223 */ /* 0x000fc6000000000c */
[----:B------:R-:W2:Y:S01]  /*03a0*/  LDG.E R23, desc[UR4][R28.64] ;  /* 0x000000041c177981 */ /* 0x000ea2000c1e1900 */
[----:B------:R-:W-:-:S03]  /*03b0*/  IMAD.WIDE R16, R17, 0x4, R14 ;  /* 0x0000000411107825 */ /* 0x000fc600078e020e */
[----:B------:R-:W2:Y:S04]  /*03c0*/  LDG.E R29, desc[UR4][R18.64+0xc] ;  /* 0x00000c04121d7981 */ /* 0x000ea8000c1e1900 */
[----:B------:R-:W5:Y:S04]  /*03d0*/  LDG.E R16, desc[UR4][R16.64] ;  /* 0x0000000410107981 */ /* 0x000f68000c1e1900 */
[----:B------:R-:W5:Y:S01]  /*03e0*/  LDG.E R17, desc[UR4][R18.64+0x14] ;  /* 0x0000140412117981 */ /* 0x000f62000c1e1900 */
[----:B---3--:R-:W-:-:S03]  /*03f0*/  FFMA R10, R22, R10, R12 ;  /* 0x0000000a160a7223 */ /* 0x008fc6000000000c */
[----:B------:R-:W3:Y:S01]  /*0400*/  LDG.E R22, desc[UR4][R26.64+0x24] ;  /* 0x000024041a167981 */ /* 0x000ee2000c1e1900 */
[----:B----4-:R-:W-:Y:S01]  /*0410*/  FFMA R20, R8, R20, R10 ;  /* 0x0000001408147223 */ /* 0x010fe2000000000a */
[----:B------:R-:W-:-:S04]  /*0420*/  IMAD.WIDE R8, R9, 0x4, R14 ;  /* 0x0000000409087825 */ /* 0x000fc800078e020e */
[--C-:B------:R-:W-:Y:S02]  /*0430*/  IMAD.WIDE R10, R11, 0x4, R14.reuse ;  /* 0x000000040b0a7825 */ /* 0x100fe400078e020e */
[----:B------:R-:W4:Y:S02]  /*0440*/  LDG.E R8, desc[UR4][R8.64] ;  /* 0x0000000408087981 */ /* 0x000f24000c1e1900 */
[----:B------:R-:W-:Y:S02]  /*0450*/  IMAD.WIDE R12, R13, 0x4, R14 ;  /* 0x000000040d0c7825 */ /* 0x000fe400078e020e */
[----:B------:R-:W3:Y:S04]  /*0460*/  LDG.E R10, desc[UR4][R10.64] ;  /* 0x000000040a0a7981 */ /* 0x000ee8000c1e1900 */
[----:B------:R-:W3:Y:S04]  /*0470*/  LDG.E R12, desc[UR4][R12.64] ;  /* 0x000000040c0c7981 */ /* 0x000ee8000c1e1900 */
[----:B------:R-:W4:Y:S04]  /*0480*/  LDG.E R9, desc[UR4][R18.64+0x18] ;  /* 0x0000180412097981 */ /* 0x000f28000c1e1900 */
[----:B------:R-:W3:Y:S04]  /*0490*/  LDG.E R11, desc[UR4][R18.64+0x1c] ;  /* 0x00001c04120b7981 */ /* 0x000ee8000c1e1900 */
[----:B------:R-:W3:Y:S01]  /*04a0*/  LDG.E R13, desc[UR4][R18.64+0x34] ;  /* 0x00003404120d7981 */ /* 0x000ee2000c1e1900 */
[----:B--2---:R-:W-:-:S03]  /*04b0*/  FFMA R28, R29, R23, R20 ;  /* 0x000000171d1c7223 */ /* 0x004fc60000000014 */
[----:B------:R-:W2:Y:S01]  /*04c0*/  LDG.E R20, desc[UR4][R26.64+0x28] ;  /* 0x000028041a147981 */ /* 0x000ea2000c1e1900 */
[----:B-----5:R-:W-:-:S03]  /*04d0*/  FFMA R28, R21, R16, R28 ;  /* 0x00000010151c7223 */ /* 0x020fc6000000001c */
[----:B------:R-:W5:Y:S04]  /*04e0*/  LDG.E R16, desc[UR4][R26.64+0x2c] ;  /* 0x00002c041a107981 */ /* 0x000f68000c1e1900 */
[----:B------:R-:W5:Y:S04]  /*04f0*/  LDG.E R21, desc[UR4][R26.64+0x30] ;  /* 0x000030041a157981 */ /* 0x000f68000c1e1900 */
[----:B------:R-:W5:Y:S01]  /*0500*/  LDG.E R23, desc[UR4][R26.64+0x34] ;  /* 0x000034041a177981 */ /* 0x000f62000c1e1900 */
[----:B------:R-:W-:-:S03]  /*0510*/  FFMA R24, R17, R24, R28 ;  /* 0x0000001811187223 */ /* 0x000fc6000000001c */
[----:B------:R-:W5:Y:S04]  /*0520*/  LDG.E R17, desc[UR4][R26.64+0x38] ;  /* 0x000038041a117981 */ /* 0x000f68000c1e1900 */
[----:B------:R3:W5:Y:S01]  /*0530*/  LDG.E R29, desc[UR4][R26.64+0x3c] ;  /* 0x00003c041a1d7981 */ /* 0x000762000c1e1900 */
[----:B----4-:R-:W-:Y:S01]  /*0540*/  FFMA R8, R9, R8, R24 ;  /* 0x0000000809087223 */ /* 0x010fe20000000018 */
[----:B---3--:R-:W-:Y:S02]  /*0550*/  IMAD.WIDE R26, R22, 0x4, R14 ;  /* 0x00000004161a7825 */ /* 0x008fe400078e020e */
[----:B------:R-:W3:Y:S02]  /*0560*/  LDG.E R9, desc[UR4][R18.64+0x24] ;  /* 0x0000240412097981 */ /* 0x000ee4000c1e1900 */
[----:B------:R-:W-:-:S02]  /*0570*/  FFMA R8, R11, R10, R8 ;  /* 0x0000000a0b087223 */ /* 0x000fc40000000008 */
[----:B------:R-:W4:Y:S02]  /*0580*/  LDG.E R10, desc[UR4][R18.64+0x28] ;  /* 0x00002804120a7981 */ /* 0x000f24000c1e1900 */
[----:B------:R-:W-:Y:S02]  /*0590*/  FFMA R8, R25, R12, R8 ;  /* 0x0000000c19087223 */ /* 0x000fe40000000008 */
[----:B------:R-:W4:Y:S04]  /*05a0*/  LDG.E R11, desc[UR4][R18.64+0x2c] ;  /* 0x00002c04120b7981 */ /* 0x000f28000c1e1900 */
[----:B------:R-:W4:Y:S04]  /*05b0*/  LDG.E R12, desc[UR4][R18.64+0x30] ;  /* 0x00003004120c7981 */ /* 0x000f28000c1e1900 */
[----:B------:R-:W4:Y:S04]  /*05c0*/  LDG.E R24, desc[UR4][R18.64+0x38] ;  /* 0x0000380412187981 */ /* 0x000f28000c1e1900 */
[----:B------:R2:W4:Y:S04]  /*05d0*/  LDG.E R25, desc[UR4][R18.64+0x3c] ;  /* 0x00003c0412197981 */ /* 0x000528000c1e1900 */
[----:B------:R-:W3:Y:S01]  /*05e0*/  LDG.E R26, desc[UR4][R26.64] ;  /* 0x000000041a1a7981 */ /* 0x000ee2000c1e1900 */
[----:B--2---:R-:W-:-:S05]  /*05f0*/  IMAD.WIDE R18, R20, 0x4, R14 ;  /* 0x0000000414127825 */ /* 0x004fca00078e020e */
[----:B------:R0:W4:Y:S01]  /*0600*/  LDG.E R27, desc[UR4][R18.64] ;  /* 0x00000004121b7981 */ /* 0x000122000c1e1900 */
[----:B-----5:R-:W-:-:S04]  /*0610*/  IMAD.WIDE R20, R21, 0x4, R14 ;  /* 0x0000000415147825 */ /* 0x020fc800078e020e */
[--C-:B------:R-:W-:Y:S02]  /*0620*/  IMAD.WIDE R22, R23, 0x4, R14.reuse ;  /* 0x0000000417167825 */ /* 0x100fe400078e020e */
[----:B------:R-:W2:Y:S02]  /*0630*/  LDG.E R21, desc[UR4][R20.64] ;  /* 0x0000000414157981 */ /* 0x000ea4000c1e1900 */
[--C-:B0-----:R-:W-:Y:S02]  /*0640*/  IMAD.WIDE R18, R16, 0x4, R14.reuse ;  /* 0x0000000410127825 */ /* 0x101fe400078e020e */
[----:B------:R-:W5:Y:S04]  /*0650*/  LDG.E R22, desc[UR4][R22.64] ;  /* 0x0000000416167981 */ /* 0x000f68000c1e1900 */
[----:B------:R-:W2:Y:S01]  /*0660*/  LDG.E R18, desc[UR4][R18.64] ;  /* 0x0000000412127981 */ /* 0x000ea2000c1e1900 */
[----:B------:R-:W-:-:S04]  /*0670*/  IMAD.WIDE R16, R17, 0x4, R14 ;  /* 0x0000000411107825 */ /* 0x000fc800078e020e */
[----:B------:R-:W-:Y:S02]  /*0680*/  IMAD.WIDE R14, R29, 0x4, R14 ;  /* 0x000000041d0e7825 */ /* 0x000fe400078e020e */
[----:B------:R0:W5:Y:S04]  /*0690*/  LDG.E R17, desc[UR4][R16.64] ;  /* 0x0000000410117981 */ /* 0x000168000c1e1900 */
[----:B------:R-:W5:Y:S01]  /*06a0*/  LDG.E R14, desc[UR4][R14.64] ;  /* 0x000000040e0e7981 */ /* 0x000f62000c1e1900 */
[----:B------:R-:W-:-:S04]  /*06b0*/  IADD3 R7, PT, PT, R7, 0x4, RZ ;  /* 0x0000000407077810 */ /* 0x000fc80007ffe0ff */
[----:B------:R-:W-:Y:S01]  /*06c0*/  ISETP.NE.AND P0, PT, R7, R6, PT ;  /* 0x000000060700720c */ /* 0x000fe20003f05270 */
[----:B---3--:R-:W-:Y:S01]  /*06d0*/  FFMA R9, R9, R26, R8 ;  /* 0x0000001a09097223 */ /* 0x008fe20000000008 */
[----:B------:R-:W-:Y:S02]  /*06e0*/  IADD3 R8, PT, PT, R5, 0x10, RZ ;  /* 0x0000001005087810 */ /* 0x000fe40007ffe0ff */
[----:B0-----:R-:W-:Y:S02]  /*06f0*/  MOV R16, R5 ;  /* 0x0000000500107202 */ /* 0x001fe40000000f00 */
[----:B------:R-:W-:Y:S01]  /*0700*/  MOV R5, R8 ;  /* 0x0000000800057202 */ /* 0x000fe20000000f00 */
[----:B----4-:R-:W-:-:S04]  /*0710*/  FFMA R10, R10, R27, R9 ;  /* 0x0000001b0a0a7223 */ /* 0x010fc80000000009 */
[----:B--2---:R-:W-:-:S04]  /*0720*/  FFMA R11, R11, R18, R10 ;  /* 0x000000120b0b7223 */ /* 0x004fc8000000000a */
[----:B------:R-:W-:-:S04]  /*0730*/  FFMA R12, R12, R21, R11 ;  /* 0x000000150c0c7223 */ /* 0x000fc8000000000b */
[----:B-----5:R-:W-:-:S04]  /*0740*/  FFMA R13, R13, R22, R12 ;  /* 0x000000160d0d7223 */ /* 0x020fc8000000000c */
[----:B------:R-:W-:-:S04]  /*0750*/  FFMA R24, R24, R17, R13 ;  /* 0x0000001118187223 */ /* 0x000fc8000000000d */
[----:B------:R-:W-:Y:S01]  /*0760*/  FFMA R12, R25, R14, R24 ;  /* 0x0000000e190c7223 */ /* 0x000fe20000000018 */
[----:B------:R-:W-:Y:S06]  /*0770*/  @P0 BRA `(.L_x_13) ;  /* 0xfffffff800940947 */ /* 0x000fec000383ffff */
[----:B------:R-:W-:Y:S05]  /*0780*/  BSYNC.RECONVERGENT B2 ;  /* 0x0000000000027941 */ /* 0x000fea0003800200 */
.L_x_12:
[----:B------:R-:W-:Y:S02]  /*0790*/  IADD3 R16, PT, PT, R16, 0x13, RZ ;  /* 0x0000001310107810 */ /* 0x000fe40007ffe0ff */
[----:B------:R-:W-:-:S07]  /*07a0*/  MOV R5, R8 ;  /* 0x0000000800057202 */ /* 0x000fce0000000f00 */
.L_x_11:
[----:B------:R-:W-:Y:S05]  /*07b0*/  BSYNC.RECONVERGENT B1 ;  /* 0x0000000000017941 */ /* 0x000fea0003800200 */
.L_x_10:
[----:B------:R-:W-:-:S13]  /*07c0*/  LOP3.LUT P0, R4, R4, 0x3, RZ, 0xc0, !PT ;  /* 0x0000000304047812 */ /* 0x000fda000780c0ff */
[----:B------:R-:W-:Y:S05]  /*07d0*/  @!P0 BRA `(.L_x_9) ;  /* 0x0000000400508947 */ /* 0x000fea0003800000 */
[----:B------:R-:W-:Y:S01]  /*07e0*/  ISETP.NE.AND P1, PT, R4, 0x1, PT ;  /* 0x000000010400780c */ /* 0x000fe20003f25270 */
[----:B------:R-:W-:Y:S01]  /*07f0*/  BSSY.RECONVERGENT B1, `(.L_x_14) ;  /* 0x0000035000017945 */ /* 0x000fe20003800200 */
[----:B------:R-:W-:-:S11]  /*0800*/  LOP3.LUT P0, RZ, R3, 0x4, RZ, 0xc0, !PT ;  /* 0x0000000403ff7812 */ /* 0x000fd6000780c0ff */
[----:B------:R-:W-:Y:S05]  /*0810*/  @!P1 BRA `(.L_x_15) ;  /* 0x0000000000c89947 */ /* 0x000fea0003800000 */
[----:B------:R-:W0:Y:S08]  /*0820*/  LDC.64 R20, c[0x0][0x388] ;  /* 0x0000e200ff147b82 */ /* 0x000e300000000a00 */
[----:B------:R-:W1:Y:S08]  /*0830*/  LDC.64 R6, c[0x0][0x398] ;  /* 0x0000e600ff067b82 */ /* 0x000e700000000a00 */
[----:B------:R-:W2:Y:S01]  /*0840*/  LDC.64 R14, c[0x0][0x380] ;  /* 0x0000e000ff0e7b82 */ /* 0x000ea20000000a00 */
[----:B0-----:R-:W-:-:S05]  /*0850*/  IMAD.WIDE R28, R5, 0x4, R20 ;  /* 0x00000004051c7825 */ /* 0x001fca00078e0214 */
[----:B------:R-:W1:Y:S01]  /*0860*/  LDG.E R19, desc[UR4][R28.64] ;  /* 0x000000041c137981 */ /* 0x000e62000c1e1900 */
[----:B------:R-:W-:-:S03]  /*0870*/  IMAD.WIDE R20, R16, 0x4, R20 ;  /* 0x0000000410147825 */ /* 0x000fc600078e0214 */
[----:B------:R-:W3:Y:S04]  /*0880*/  LDG.E R27, desc[UR4][R28.64+0x4] ;  /* 0x000004041c1b7981 */ /* 0x000ee8000c1e1900 */
[----:B------:R-:W4:Y:S04]  /*0890*/  LDG.E R11, desc[UR4][R28.64+0x8] ;  /* 0x000008041c0b7981 */ /* 0x000f28000c1e1900 */
[----:B------:R-:W5:Y:S04]  /*08a0*/  LDG.E R4, desc[UR4][R20.64] ;  /* 0x0000000414047981 */ /* 0x000f68000c1e1900 */
[----:B------:R-:W5:Y:S04]  /*08b0*/  LDG.E R17, desc[UR4][R28.64+0x10] ;  /* 0x000010041c117981 */ /* 0x000f68000c1e1900 */
[----:B------:R-:W5:Y:S04]  /*08c0*/  LDG.E R23, desc[UR4][R28.64+0x14] ;  /* 0x000014041c177981 */ /* 0x000f68000c1e1900 */
[----:B------:R-:W5:Y:S04]  /*08d0*/  LDG.E R25, desc[UR4][R28.64+0x18] ;  /* 0x000018041c197981 */ /* 0x000f68000c1e1900 */
[----:B------:R-:W5:Y:S01]  /*08e0*/  LDG.E R13, desc[UR4][R28.64+0x1c] ;  /* 0x00001c041c0d7981 */ /* 0x000f62000c1e1900 */
[----:B--2---:R-:W-:-:S05]  /*08f0*/  IMAD.WIDE R8, R5, 0x4, R14 ;  /* 0x0000000405087825 */ /* 0x004fca00078e020e */
[----:B------:R-:W2:Y:S01]  /*0900*/  LDG.E R21, desc[UR4][R8.64] ;  /* 0x0000000408157981 */ /* 0x000ea2000c1e1900 */
[----:B------:R-:W-:-:S03]  /*0910*/  IMAD.WIDE R14, R16, 0x4, R14 ;  /* 0x00000004100e7825 */ /* 0x000fc600078e020e */
[----:B------:R-:W2:Y:S04]  /*0920*/  LDG.E R29, desc[UR4][R8.64+0x4] ;  /* 0x00000404081d7981 */ /* 0x000ea8000c1e1900 */
[----:B------:R-:W2:Y:S04]  /*0930*/  LDG.E R14, desc[UR4][R14.64] ;  /* 0x000000040e0e7981 */ /* 0x000ea8000c1e1900 */
[----:B------:R-:W2:Y:S01]  /*0940*/  LDG.E R20, desc[UR4][R8.64+0x10] ;  /* 0x0000100408147981 */ /* 0x000ea2000c1e1900 */
[----:B-1----:R-:W-:-:S04]  /*0950*/  IMAD.WIDE R18, R19, 0x4, R6 ;  /* 0x0000000413127825 */ /* 0x002fc800078e0206 */
[--C-:B---3--:R-:W-:Y:S01]  /*0960*/  IMAD.WIDE R26, R27, 0x4, R6.reuse ;  /* 0x000000041b1a7825 */ /* 0x108fe200078e0206 */
[----:B------:R5:W2:Y:S03]  /*0970*/  LDG.E R3, desc[UR4][R18.64] ;  /* 0x0000000412037981 */ /* 0x000aa6000c1e1900 */
[--C-:B----4-:R-:W-:Y:S02]  /*0980*/  IMAD.WIDE R10, R11, 0x4, R6.reuse ;  /* 0x000000040b0a7825 */ /* 0x110fe400078e0206 */
[----:B------:R-:W3:Y:S04]  /*0990*/  LDG.E R26, desc[UR4][R26.64] ;  /* 0x000000041a1a7981 */ /* 0x000ee8000c1e1900 */
[----:B------:R-:W4:Y:S01]  /*09a0*/  LDG.E R11, desc[UR4][R10.64] ;  /* 0x000000040a0b7981 */ /* 0x000f22000c1e1900 */
[----:B-----5:R-:W-:-:S03]  /*09b0*/  IMAD.WIDE R18, R4, 0x4, R6 ;  /* 0x0000000404127825 */ /* 0x020fc600078e0206 */
[----:B------:R-:W4:Y:S01]  /*09c0*/  LDG.E R4, desc[UR4][R8.64+0x8] ;  /* 0x0000080408047981 */ /* 0x000f22000c1e1900 */
[----:B------:R-:W-:-:S03]  /*09d0*/  IMAD.WIDE R16, R17, 0x4, R6 ;  /* 0x0000000411107825 */ /* 0x000fc600078e0206 */
[----:B------:R-:W5:Y:S01]  /*09e0*/  LDG.E R19, desc[UR4][R18.64] ;  /* 0x0000000412137981 */ /* 0x000f62000c1e1900 */
[----:B------:R-:W-:-:S03]  /*09f0*/  IMAD.WIDE R22, R23, 0x4, R6 ;  /* 0x0000000417167825 */ /* 0x000fc600078e0206 */
[----:B------:R0:W5:Y:S01]  /*0a00*/  LDG.E R17, desc[UR4][R16.64] ;  /* 0x0000000410117981 */ /* 0x000162000c1e1900 */
[----:B------:R-:W-:-:S03]  /*0a10*/  IMAD.WIDE R24, R25, 0x4, R6 ;  /* 0x0000000419187825 */ /* 0x000fc600078e0206 */
[----:B------:R-:W5:Y:S01]  /*0a20*/  LDG.E R23, desc[UR4][R22.64] ;  /* 0x0000000416177981 */ /* 0x000f62000c1e1900 */
[----:B------:R-:W-:-:S03]  /*0a30*/  IMAD.WIDE R6, R13, 0x4, R6 ;  /* 0x000000040d067825 */ /* 0x000fc600078e0206 */
[----:B------:R-:W5:Y:S04]  /*0a40*/  LDG.E R10, desc[UR4][R8.64+0x14] ;  /* 0x00001404080a7981 */ /* 0x000f68000c1e1900 */
[----:B------:R-:W5:Y:S04]  /*0a50*/  LDG.E R24, desc[UR4][R24.64] ;  /* 0x0000000418187981 */ /* 0x000f68000c1e1900 */
[----:B------:R-:W5:Y:S04]  /*0a60*/  LDG.E R27, desc[UR4][R8.64+0x18] ;  /* 0x00001804081b7981 */ /* 0x000f68000c1e1900 */
[----:B------:R-:W5:Y:S04]  /*0a70*/  LDG.E R13, desc[UR4][R8.64+0x1c] ;  /* 0x00001c04080d7981 */ /* 0x000f68000c1e1900 */
[----:B------:R-:W5:Y:S01]  /*0a80*/  LDG.E R6, desc[UR4][R6.64] ;  /* 0x0000000406067981 */ /* 0x000f62000c1e1900 */
[----:B0-----:R-:W-:Y:S01]  /*0a90*/  IADD3 R16, PT, PT, R5, 0xb, RZ ;  /* 0x0000000b05107810 */ /* 0x001fe20007ffe0ff */
[----:B--2---:R-:W-:-:S04]  /*0aa0*/  FFMA R12, R21, R3, R12 ;  /* 0x00000003150c7223 */ /* 0x004fc8000000000c */
[----:B---3--:R-:W-:-:S04]  /*0ab0*/  FFMA R29, R29, R26, R12 ;  /* 0x0000001a1d1d7223 */ /* 0x008fc8000000000c */
[----:B----4-:R-:W-:-:S04]  /*0ac0*/  FFMA R11, R4, R11, R29 ;  /* 0x0000000b040b7223 */ /* 0x010fc8000000001d */
[----:B-----5:R-:W-:-:S04]  /*0ad0*/  FFMA R11, R14, R19, R11 ;  /* 0x000000130e0b7223 */ /* 0x020fc8000000000b */
[----:B------:R-:W-:Y:S01]  /*0ae0*/  FFMA R11, R20, R17, R11 ;  /* 0x00000011140b7223 */ /* 0x000fe2000000000b */
[----:B------:R-:W-:-:S03]  /*0af0*/  IADD3 R3, PT, PT, R5, 0x8, RZ ;  /* 0x0000000805037810 */ /* 0x000fc60007ffe0ff */
[----:B------:R-:W-:Y:S01]  /*0b00*/  FFMA R10, R10, R23, R11 ;  /* 0x000000170a0a7223 */ /* 0x000fe2000000000b */
[----:B------:R-:W-:-:S03]  /*0b10*/  MOV R5, R3 ;  /* 0x0000000300057202 */ /* 0x000fc60000000f00 */
[----:B------:R-:W-:-:S04]  /*0b20*/  FFMA R10, R27, R24, R10 ;  /* 0x000000181b0a7223 */ /* 0x000fc8000000000a */
[----:B------:R-:W-:-:S07]  /*0b30*/  FFMA R12, R13, R6, R10 ;  /* 0x000000060d0c7223 */ /* 0x000fce000000000a */
.L_x_15:
[----:B------:R-:W-:Y:S05]  /*0b40*/  BSYNC.RECONVERGENT B1 ;  /* 0x0000000000017941 */ /* 0x000fea0003800200 */
.L_x_14:
[----:B------:R-:W-:Y:S05]  /*0b50*/  @P0 BRA `(.L_x_9) ;  /* 0x0000000000700947 */ /* 0x000fea0003800000 */
        /* <DEDUP_REMOVED lines=16> */
[--C-:B---3--:R-:W-:Y:S02]  /*0c60*/  IMAD.WIDE R24, R25, 0x4, R6.reuse ;  /* 0x0000000419187825 */ /* 0x108fe400078e0206 */
[----:B------:R-:W2:Y:S02]  /*0c70*/  LDG.E R22, desc[UR4][R22.64] ;  /* 0x0000000416167981 */ /* 0x000ea4000c1e1900 */
[--C-:B----4-:R-:W-:Y:S02]  /*0c80*/  IMAD.WIDE R14, R15, 0x4, R6.reuse ;  /* 0x000000040f0e7825 */ /* 0x110fe400078e0206 */
[----:B------:R-:W3:Y:S02]  /*0c90*/  LDG.E R24, desc[UR4][R24.64] ;  /* 0x0000000418187981 */ /* 0x000ee4000c1e1900 */
[----:B-----5:R-:W-:Y:S02]  /*0ca0*/  IMAD.WIDE R6, R19, 0x4, R6 ;  /* 0x0000000413067825 */ /* 0x020fe400078e0206 */
[----:B------:R-:W4:Y:S04]  /*0cb0*/  LDG.E R14, desc[UR4][R14.64] ;  /* 0x000000040e0e7981 */ /* 0x000f28000c1e1900 */
[----:B------:R-:W5:Y:S01]  /*0cc0*/  LDG.E R7, desc[UR4][R6.64] ;  /* 0x0000000406077981 */ /* 0x000f62000c1e1900 */
[----:B------:R-:W-:Y:S01]  /*0cd0*/  IADD3 R5, PT, PT, R5, 0x4, RZ ;  /* 0x0000000405057810 */ /* 0x000fe20007ffe0ff */
[----:B--2---:R-:W-:-:S04]  /*0ce0*/  FFMA R3, R3, R22, R12 ;  /* 0x0000001603037223 */ /* 0x004fc8000000000c */
[----:B---3--:R-:W-:-:S04]  /*0cf0*/  FFMA R3, R4, R24, R3 ;  /* 0x0000001804037223 */ /* 0x008fc80000000003 */
[----:B----4-:R-:W-:-:S04]  /*0d00*/  FFMA R3, R16, R14, R3 ;  /* 0x0000000e10037223 */ /* 0x010fc80000000003 */
[----:B-----5:R-:W-:-:S07]  /*0d10*/  FFMA R12, R10, R7, R3 ;  /* 0x000000070a0c7223 */ /* 0x020fce0000000003 */
.L_x_9:
[----:B------:R-:W-:Y:S05]  /*0d20*/  BSYNC.RECONVERGENT B0 ;  /* 0x0000000000007941 */ /* 0x000fea0003800200 */
.L_x_8:
[----:B------:R-:W-:Y:S01]  /*0d30*/  ISETP.GE.AND P0, PT, R5, R2, PT ;  /* 0x000000020500720c */ /* 0x000fe20003f06270 */
[----:B------:R-:W-:-:S12]  /*0d40*/  BSSY.RECONVERGENT B0, `(.L_x_16) ;  /* 0x00000cf000007945 */ /* 0x000fd80003800200 */
[----:B------:R-:W-:Y:S05]  /*0d50*/  @P0 BRA `(.L_x_17) ;  /* 0x0000000c00340947 */ /* 0x000fea0003800000 */
[CC--:B------:R-:W-:Y:S01]  /*0d60*/  IADD3 R3, PT, PT, R2.reuse, -R5.reuse, RZ ;  /* 0x8000000502037210 */ /* 0x0c0fe20007ffe0ff */
[----:B------:R-:W-:Y:S01]  /*0d70*/  BSSY.RECONVERGENT B1, `(.L_x_18) ;  /* 0x0000065000017945 */ /* 0x000fe20003800200 */
[----:B------:R-:W-:Y:S02]  /*0d80*/  IADD3 R2, PT, PT, -R2, R5, RZ ;  /* 0x0000000502027210 */ /* 0x000fe40007ffe1ff */
[----:B------:R-:W-:Y:S02]  /*0d90*/  LOP3.LUT R4, R3, 0xf, RZ, 0xc0, !PT ;  /* 0x0000000f03047812 */ /* 0x000fe400078ec0ff */
[----:B------:R-:W-:Y:S02]  /*0da0*/  ISETP.GT.U32.AND P1, PT, R2, -0x10, PT ;  /* 0xfffffff00200780c */ /* 0x000fe40003f24070 */
[----:B------:R-:W-:-:S11]  /*0db0*/  ISETP.NE.AND P0, PT, R4, RZ, PT ;  /* 0x000000ff0400720c */ /* 0x000fd60003f05270 */
[----:B------:R-:W-:Y:S05]  /*0dc0*/  @P1 BRA `(.L_x_19) ;  /* 0x00000004007c1947 */ /* 0x000fea0003800000 */
[----:B------:R-:W0:Y:S01]  /*0dd0*/  LDC.64 R6, c[0x0][0x380] ;  /* 0x0000e000ff067b82 */ /* 0x000e220000000a00 */
[----:B------:R-:W-:-:S04]  /*0de0*/  LOP3.LUT R2, R3, 0xfffffff0, RZ, 0xc0, !PT ;  /* 0xfffffff003027812 */ /* 0x000fc800078ec0ff */
[----:B------:R-:W-:-:S03]  /*0df0*/  IADD3 R2, PT, PT, -R2, RZ, RZ ;  /* 0x000000ff02027210 */ /* 0x000fc60007ffe1ff */
[----:B------:R-:W1:Y:S01]  /*0e00*/  LDC.64 R14, c[0x0][0x388] ;  /* 0x0000e200ff0e7b82 */ /* 0x000e620000000a00 */
[----:B0-----:R-:W-:-:S04]  /*0e10*/  IADD3 R6, P1, PT, R6, 0x20, RZ ;  /* 0x0000002006067810 */ /* 0x001fc80007f3e0ff */
[----:B------:R-:W-:Y:S02]  /*0e20*/  IADD3.X R7, PT, PT, RZ, R7, RZ, P1, !PT ;  /* 0x00000007ff077210 */ /* 0x000fe40000ffe4ff */
[----:B-1----:R-:W-:-:S04]  /*0e30*/  IADD3 R14, P2, PT, R14, 0x20, RZ ;  /* 0x000000200e0e7810 */ /* 0x002fc80007f5e0ff */
[----:B------:R-:W-:-:S09]  /*0e40*/  IADD3.X R15, PT, PT, RZ, R15, RZ, P2, !PT ;  /* 0x0000000fff0f7210 */ /* 0x000fd200017fe4ff */
.L_x_20:
[C---:B------:R-:W-:Y:S01]  /*0e50*/  IMAD.WIDE R20, R5.reuse, 0x4, R14 ;  /* 0x0000000405147825 */ /* 0x040fe200078e020e */
[----:B------:R-:W0:Y:S04]  /*0e60*/  LDC.64 R18, c[0x0][0x398] ;  /* 0x0000e600ff127b82 */ /* 0x000e280000000a00 */
[----:B------:R-:W0:Y:S04]  /*0e70*/  LDG.E R11, desc[UR4][R20.64+-0x20] ;  /* 0xffffe004140b7981 */ /* 0x000e28000c1e1900 */
[----:B------:R-:W2:Y:S04]  /*0e80*/  LDG.E R23, desc[UR4][R20.64+-0x1c] ;  /* 0xffffe40414177981 */ /* 0x000ea8000c1e1900 */
[----:B------:R-:W3:Y:S01]  /*0e90*/  LDG.E R27, desc[UR4][R20.64+-0x18] ;  /* 0xffffe804141b7981 */ /* 0x000ee2000c1e1900 */
[----:B------:R-:W-:-:S03]  /*0ea0*/  IMAD.WIDE R16, R5, 0x4, R6 ;  /* 0x0000000405107825 */ /* 0x000fc600078e0206 */
[----:B------:R-:W4:Y:S04]  /*0eb0*/  LDG.E R9, desc[UR4][R20.64+-0x14] ;  /* 0xffffec0414097981 */ /* 0x000f28000c1e1900 */
[----:B------:R-:W5:Y:S04]  /*0ec0*/  LDG.E R29, desc[UR4][R20.64+-0x10] ;  /* 0xfffff004141d7981 */ /* 0x000f68000c1e1900 */
[----:B------:R-:W5:Y:S04]  /*0ed0*/  LDG.E R24, desc[UR4][R16.64+-0x18] ;  /* 0xffffe80410187981 */ /* 0x000f68000c1e1900 */
[----:B------:R-:W5:Y:S01]  /*0ee0*/  LDG.E R25, desc[UR4][R20.64+-0x8] ;  /* 0xfffff80414197981 */ /* 0x000f62000c1e1900 */
[----:B0-----:R-:W-:-:S06]  /*0ef0*/  IMAD.WIDE R10, R11, 0x4, R18 ;  /* 0x000000040b0a7825 */ /* 0x001fcc00078e0212 */
[----:B------:R-:W5:Y:S04]  /*0f00*/  LDG.E R10, desc[UR4][R10.64] ;  /* 0x000000040a0a7981 */ /* 0x000f68000c1e1900 */
[----:B------:R-:W5:Y:S01]  /*0f10*/  LDG.E R11, desc[UR4][R16.64+-0x20] ;  /* 0xffffe004100b7981 */ /* 0x000f62000c1e1900 */
[----:B--2---:R-:W-:-:S04]  /*0f20*/  IMAD.WIDE R22, R23, 0x4, R18 ;  /* 0x0000000417167825 */ /* 0x004fc800078e0212 */
[--C-:B---3--:R-:W-:Y:S02]  /*0f30*/  IMAD.WIDE R26, R27, 0x4, R18.reuse ;  /* 0x000000041b1a7825 */ /* 0x108fe400078e0212 */
[----:B------:R-:W2:Y:S02]  /*0f40*/  LDG.E R22, desc[UR4][R22.64] ;  /* 0x0000000416167981 */ /* 0x000ea4000c1e1900 */
[--C-:B----4-:R-:W-:Y:S02]  /*0f50*/  IMAD.WIDE R8, R9, 0x4, R18.reuse ;  /* 0x0000000409087825 */ /* 0x110fe400078e0212 */
[----:B------:R0:W3:Y:S04]  /*0f60*/  LDG.E R13, desc[UR4][R26.64] ;  /* 0x000000041a0d7981 */ /* 0x0000e8000c1e1900 */
[----:B------:R-:W4:Y:S04]  /*0f70*/  LDG.E R8, desc[UR4][R8.64] ;  /* 0x0000000408087981 */ /* 0x000f28000c1e1900 */
[----:B------:R-:W2:Y:S04]  /*0f80*/  LDG.E R23, desc[UR4][R16.64+-0x1c] ;  /* 0xffffe40410177981 */ /* 0x000ea8000c1e1900 */
[----:B------:R-:W0:Y:S01]  /*0f90*/  LDG.E R27, desc[UR4][R20.64+-0xc] ;  /* 0xfffff404141b7981 */ /* 0x000e22000c1e1900 */
[----:B-----5:R-:W-:-:S03]  /*0fa0*/  IMAD.WIDE R28, R29, 0x4, R18 ;  /* 0x000000041d1c7825 */ /* 0x020fc600078e0212 */
[----:B------:R-:W5:Y:S04]  /*0fb0*/  LDG.E R9, desc[UR4][R20.64] ;  /* 0x0000000414097981 */ /* 0x000f68000c1e1900 */
[----:B------:R-:W5:Y:S04]  /*0fc0*/  LDG.E R29, desc[UR4][R28.64] ;  /* 0x000000041c1d7981 */ /* 0x000f68000c1e1900 */
[----:B------:R-:W5:Y:S01]  /*0fd0*/  LDG.E R28, desc[UR4][R20.64+0x1c] ;  /* 0x00001c04141c7981 */ /* 0x000f62000c1e1900 */
[----:B------:R-:W-:-:S03]  /*0fe0*/  FFMA R12, R11, R10, R12 ;  /* 0x0000000a0b0c7223 */ /* 0x000fc6000000000c */
[----:B------:R-:W4:Y:S04]  /*0ff0*/  LDG.E R10, desc[UR4][R16.64+-0x14] ;  /* 0xffffec04100a7981 */ /* 0x000f28000c1e1900 */
[----:B------:R-:W5:Y:S01]  /*1000*/  LDG.E R11, desc[UR4][R20.64+-0x4] ;  /* 0xfffffc04140b7981 */ /* 0x000f62000c1e1900 */
[----:B--2---:R-:W-:-:S03]  /*1010*/  FFMA R23, R23, R22, R12 ;  /* 0x0000001617177223 */ /* 0x004fc6000000000c */
[----:B------:R-:W2:Y:S01]  /*1020*/  LDG.E R22, desc[UR4][R16.64+-0x10] ;  /* 0xfffff00410167981 */ /* 0x000ea2000c1e1900 */
[----:B0-----:R-:W-:-:S04]  /*1030*/  IMAD.WIDE R26, R27, 0x4, R18 ;  /* 0x000000041b1a7825 */ /* 0x001fc800078e0212 */
[----:B---3--:R-:W-:Y:S02]  /*1040*/  FFMA R24, R24, R13, R23 ;  /* 0x0000000d18187223 */ /* 0x008fe40000000017 */
[----:B------:R-:W3:Y:S04]  /*1050*/  LDG.E R13, desc[UR4][R20.64+0x4] ;  /* 0x00000404140d7981 */ /* 0x000ee8000c1e1900 */
[----:B------:R-:W3:Y:S04]  /*1060*/  LDG.E R23, desc[UR4][R26.64] ;  /* 0x000000041a177981 */ /* 0x000ee8000c1e1900 */
[----:B------:R-:W3:Y:S01]  /*1070*/  LDG.E R27, desc[UR4][R16.64+-0xc] ;  /* 0xfffff404101b7981 */ /* 0x000ee2000c1e1900 */
[----:B----4-:R-:W-:Y:S01]  /*1080*/  FFMA R8, R10, R8, R24 ;  /* 0x000000080a087223 */ /* 0x010fe20000000018 */
[----:B------:R-:W-:-:S04]  /*1090*/  IMAD.WIDE R24, R25, 0x4, R18 ;  /* 0x0000000419187825 */ /* 0x000fc800078e0212 */
[----:B-----5:R-:W-:Y:S02]  /*10a0*/  IMAD.WIDE R10, R11, 0x4, R18 ;  /* 0x000000040b0a7825 */ /* 0x020fe400078e0212 */
[----:B------:R-:W4:Y:S04]  /*10b0*/  LDG.E R24, desc[UR4][R24.64] ;  /* 0x0000000418187981 */ /* 0x000f28000c1e1900 */
[----:B------:R-:W5:Y:S04]  /*10c0*/  LDG.E R10, desc[UR4][R10.64] ;  /* 0x000000040a0a7981 */ /* 0x000f68000c1e1900 */
[----:B------:R-:W4:Y:S04]  /*10d0*/  LDG.E R25, desc[UR4][R16.64+-0x8] ;  /* 0xfffff80410197981 */ /* 0x000f28000c1e1900 */
[----:B------:R-:W5:Y:S01]  /*10e0*/  LDG.E R11, desc[UR4][R16.64+-0x4] ;  /* 0xfffffc04100b7981 */ /* 0x000f62000c1e1900 */
[----:B--2---:R-:W-:Y:S01]  /*10f0*/  FFMA R22, R22, R29, R8 ;  /* 0x0000001d16167223 */ /* 0x004fe20000000008 */
[----:B------:R-:W-:-:S02]  /*1100*/  IMAD.WIDE R8, R9, 0x4, R18 ;  /* 0x0000000409087825 */ /* 0x000fc400078e0212 */
[----:B------:R-:W2:Y:S02]  /*1110*/  LDG.E R29, desc[UR4][R16.64+0x4] ;  /* 0x00000404101d7981 */ /* 0x000ea4000c1e1900 */
[----:B---3--:R-:W-:Y:S02]  /*1120*/  IMAD.WIDE R12, R13, 0x4, R18 ;  /* 0x000000040d0c7825 */ /* 0x008fe400078e0212 */
[----:B------:R-:W3:Y:S04]  /*1130*/  LDG.E R8, desc[UR4][R8.64] ;  /* 0x0000000408087981 */ /* 0x000ee8000c1e1900 */
[----:B------:R-:W2:Y:S01]  /*1140*/  LDG.E R12, desc[UR4][R12.64] ;  /* 0x000000040c0c7981 */ /* 0x000ea2000c1e1900 */
[----:B------:R-:W-:-:S03]  /*1150*/  FFMA R26, R27, R23, R22 ;  /* 0x000000171b1a7223 */ /* 0x000fc60000000016 */
[----:B------:R-:W3:Y:S04]  /*1160*/  LDG.E R9, desc[UR4][R16.64] ;  /* 0x0000000410097981 */ /* 0x000ee8000c1e1900 */
[----:B------:R-:W2:Y:S04]  /*1170*/  LDG.E R22, desc[UR4][R20.64+0x8] ;  /* 0x0000080414167981 */ /* 0x000ea8000c1e1900 */
[----:B------:R-:W2:Y:S04]  /*1180*/  LDG.E R23, desc[UR4][R20.64+0xc] ;  /* 0x00000c0414177981 */ /* 0x000ea8000c1e1900 */
[----:B------:R-:W2:Y:S04]  /*1190*/  LDG.E R27, desc[UR4][R20.64+0x14] ;  /* 0x00001404141b7981 */ /* 0x000ea8000c1e1900 */
[----:B------:R-:W2:Y:S01]  /*11a0*/  LDG.E R13, desc[UR4][R16.64+0xc] ;  /* 0x00000c04100d7981 */ /* 0x000ea2000c1e1900 */
[----:B----4-:R-:W-:-:S03]  /*11b0*/  FFMA R24, R25, R24, R26 ;  /* 0x0000001819187223 */ /* 0x010fc6000000001a */
[----:B------:R-:W4:Y:S01]  /*11c0*/  LDG.E R25, desc[UR4][R20.64+0x10] ;  /* 0x0000100414197981 */ /* 0x000f22000c1e1900 */
[----:B-----5:R-:W-:-:S03]  /*11d0*/  FFMA R10, R11, R10, R24 ;  /* 0x0000000a0b0a7223 */ /* 0x020fc60000000018 */
[----:B------:R2:W5:Y:S01]  /*11e0*/  LDG.E R11, desc[UR4][R20.64+0x18] ;  /* 0x00001804140b7981 */ /* 0x000562000c1e1900 */
[----:B---3--:R-:W-:-:S03]  /*11f0*/  FFMA R8, R9, R8, R10 ;  /* 0x0000000809087223 */ /* 0x008fc6000000000a */
[----:B------:R-:W3:Y:S01]  /*1200*/  LDG.E R10, desc[UR4][R16.64+0x14] ;  /* 0x00001404100a7981 */ /* 0x000ee2000c1e1900 */
[----:B--2---:R-:W-:-:S04]  /*1210*/  IMAD.WIDE R20, R22, 0x4, R18 ;  /* 0x0000000416147825 */ /* 0x004fc800078e0212 */
[----:B------:R-:W-:Y:S01]  /*1220*/  FFMA R8, R29, R12, R8 ;  /* 0x0000000c1d087223 */ /* 0x000fe20000000008 */
[----:B------:R-:W2:Y:S01]  /*1230*/  LDG.E R9, desc[UR4][R16.64+0x18] ;  /* 0x0000180410097981 */ /* 0x000ea2000c1e1900 */
[----:B------:R-:W-:-:S03]  /*1240*/  IMAD.WIDE R22, R23, 0x4, R18 ;  /* 0x0000000417167825 */ /* 0x000fc600078e0212 */
[----:B------:R-:W3:Y:S04]  /*1250*/  LDG.E R29, desc[UR4][R16.64+0x8] ;  /* 0x00000804101d7981 */ /* 0x000ee8000c1e1900 */
[----:B------:R-:W3:Y:S01]  /*1260*/  LDG.E R20, desc[UR4][R20.64] ;  /* 0x0000000414147981 */ /* 0x000ee2000c1e1900 */
[----:B------:R-:W-:-:S03]  /*1270*/  IMAD.WIDE R26, R27, 0x4, R18 ;  /* 0x000000041b1a7825 */ /* 0x000fc600078e0212 */
[----:B------:R-:W2:Y:S04]  /*1280*/  LDG.E R22, desc[UR4][R22.64] ;  /* 0x0000000416167981 */ /* 0x000ea8000c1e1900 */
[----:B------:R-:W2:Y:S04]  /*1290*/  LDG.E R12, desc[UR4][R16.64+0x10] ;  /* 0x00001004100c7981 */ /* 0x000ea8000c1e1900 */
[----:B------:R-:W2:Y:S04]  /*12a0*/  LDG.E R27, desc[UR4][R26.64] ;  /* 0x000000041a1b7981 */ /* 0x000ea8000c1e1900 */
[----:B------:R-:W2:Y:S01]  /*12b0*/  LDG.E R16, desc[UR4][R16.64+0x1c] ;  /* 0x00001c0410107981 */ /* 0x000ea2000c1e1900 */
[----:B----4-:R-:W-:-:S05]  /*12c0*/  IMAD.WIDE R24, R25, 0x4, R18 ;  /* 0x0000000419187825 */ /* 0x010fca00078e0212 */
[----:B------:R5:W4:Y:S02]  /*12d0*/  LDG.E R21, desc[UR4][R24.64] ;  /* 0x0000000418157981 */ /* 0x000b24000c1e1900 */
[----:B-----5:R-:W-:-:S04]  /*12e0*/  IMAD.WIDE R24, R11, 0x4, R18 ;  /* 0x000000040b187825 */ /* 0x020fc800078e0212 */
[----:B------:R-:W-:Y:S01]  /*12f0*/  IMAD.WIDE R18, R28, 0x4, R18 ;  /* 0x000000041c127825 */ /* 0x000fe200078e0212 */
[----:B------:R-:W5:Y:S05]  /*1300*/  LDG.E R11, desc[UR4][R24.64] ;  /* 0x00000004180b7981 */ /* 0x000f6a000c1e1900 */
[----:B------:R-:W5:Y:S01]  /*1310*/  LDG.E R18, desc[UR4][R18.64] ;  /* 0x0000000412127981 */ /* 0x000f62000c1e1900 */
[----:B------:R-:W-:Y:S01]  /*1320*/  IADD3 R2, PT, PT, R2, 0x10, RZ ;  /* 0x0000001002027810 */ /* 0x000fe20007ffe0ff */
[----:B---3--:R-:W-:-:S03]  /*1330*/  FFMA R8, R29, R20, R8 ;  /* 0x000000141d087223 */ /* 0x008fc60000000008 */
[----:B------:R-:W-:Y:S01]  /*1340*/  ISETP.NE.AND P1, PT, R2, RZ, PT ;  /* 0x000000ff0200720c */ /* 0x000fe20003f25270 */
[----:B--2---:R-:W-:Y:S01]  /*1350*/  FFMA R13, R13, R22, R8 ;  /* 0x000000160d0d7223 */ /* 0x004fe20000000008 */
[----:B------:R-:W-:-:S03]  /*1360*/  IADD3 R5, PT, PT, R5, 0x10, RZ ;  /* 0x0000001005057810 */ /* 0x000fc60007ffe0ff */
[----:B----4-:R-:W-:-:S04]  /*1370*/  FFMA R13, R12, R21, R13 ;  /* 0x000000150c0d7223 */ /* 0x010fc8000000000d */
[----:B------:R-:W-:-:S04]  /*1380*/  FFMA R10, R10, R27, R13 ;  /* 0x0000001b0a0a7223 */ /* 0x000fc8000000000d */
[----:B-----5:R-:W-:-:S04]  /*1390*/  FFMA R9, R9, R11, R10 ;  /* 0x0000000b09097223 */ /* 0x020fc8000000000a */
[----:B------:R-:W-:Y:S01]  /*13a0*/  FFMA R12, R16, R18, R9 ;  /* 0x00000012100c7223 */ /* 0x000fe20000000009 */
[----:B------:R-:W-:Y:S06]  /*13b0*/  @P1 BRA `(.L_x_20) ;  /* 0xfffffff800a41947 */ /* 0x000fec000383ffff */
.L_x_19:
[----:B------:R-:W-:Y:S05]  /*13c0*/  BSYNC.RECONVERGENT B1 ;  /* 0x0000000000017941 */ /* 0x000fea0003800200 */
.L_x_18:
[----:B------:R-:W-:Y:S05]  /*13d0*/  @!P0 BRA `(.L_x_17) ;  /* 0x0000000400948947 */ /* 0x000fea0003800000 */
[----:B------:R-:W-:Y:S01]  /*13e0*/  ISETP.GE.U32.AND P0, PT, R4, 0x8, PT ;  /* 0x000000080400780c */ /* 0x000fe20003f06070 */
[----:B------:R-:W-:Y:S01]  /*13f0*/  BSSY.RECONVERGENT B1, `(.L_x_21) ;  /* 0x0000032000017945 */ /* 0x000fe20003800200 */
[----:B------:R-:W-:-:S04]  /*1400*/  LOP3.LUT R22, R3, 0x7, RZ, 0xc0, !PT ;  /* 0x0000000703167812 */ /* 0x000fc800078ec0ff */
[----:B------:R-:W-:-:S07]  /*1410*/  ISETP.NE.AND P1, PT, R22, RZ, PT ;  /* 0x000000ff1600720c */ /* 0x000fce0003f25270 */
[----:B------:R-:W-:Y:S06]  /*1420*/  @!P0 BRA `(.L_x_22) ;  /* 0x0000000000b88947 */ /* 0x000fec0003800000 */
[----:B------:R-:W0:Y:S08]  /*1430*/  LDC.64 R6, c[0x0][0x388] ;  /* 0x0000e200ff067b82 */ /* 0x000e300000000a00 */
[----:B------:R-:W1:Y:S01]  /*1440*/  LDC.64 R8, c[0x0][0x398] ;  /* 0x0000e600ff087b82 */ /* 0x000e620000000a00 */
[----:B0-----:R-:W-:-:S07]  /*1450*/  IMAD.WIDE R20, R5, 0x4, R6 ;  /* 0x0000000405147825 */ /* 0x001fce00078e0206 */
[----:B------:R-:W0:Y:S01]  /*1460*/  LDC.64 R6, c[0x0][0x380] ;  /* 0x0000e000ff067b82 */ /* 0x000e220000000a00 */
[----:B------:R-:W1:Y:S04]  /*1470*/  LDG.E R27, desc[UR4][R20.64] ;  /* 0x00000004141b7981 */ /* 0x000e68000c1e1900 */
[----:B------:R-:W2:Y:S04]  /*1480*/  LDG.E R29, desc[UR4][R20.64+0x4] ;  /* 0x00000404141d7981 */ /* 0x000ea8000c1e1900 */
[----:B------:R-:W3:Y:S04]  /*1490*/  LDG.E R2, desc[UR4][R20.64+0x8] ;  /* 0x0000080414027981 */ /* 0x000ee8000c1e1900 */
[----:B------:R-:W4:Y:S04]  /*14a0*/  LDG.E R11, desc[UR4][R20.64+0xc] ;  /* 0x00000c04140b7981 */ /* 0x000f28000c1e1900 */
[----:B------:R-:W5:Y:S04]  /*14b0*/  LDG.E R15, desc[UR4][R20.64+0x10] ;  /* 0x00001004140f7981 */ /* 0x000f68000c1e1900 */
[----:B------:R-:W5:Y:S04]  /*14c0*/  LDG.E R17, desc[UR4][R20.64+0x14] ;  /* 0x0000140414117981 */ /* 0x000f68000c1e1900 */
[----:B------:R-:W5:Y:S04]  /*14d0*/  LDG.E R19, desc[UR4][R20.64+0x18] ;  /* 0x0000180414137981 */ /* 0x000f68000c1e1900 */
[----:B------:R3:W5:Y:S01]  /*14e0*/  LDG.E R25, desc[UR4][R20.64+0x1c] ;  /* 0x00001c0414197981 */ /* 0x000762000c1e1900 */
[----:B0-----:R-:W-:-:S05]  /*14f0*/  IMAD.WIDE R6, R5, 0x4, R6 ;  /* 0x0000000405067825 */ /* 0x001fca00078e0206 */
[----:B------:R-:W5:Y:S04]  /*1500*/  LDG.E R23, desc[UR4][R6.64] ;  /* 0x0000000406177981 */ /* 0x000f68000c1e1900 */
[----:B------:R-:W5:Y:S04]  /*1510*/  LDG.E R4, desc[UR4][R6.64+0x8] ;  /* 0x0000080406047981 */ /* 0x000f68000c1e1900 */
[----:B------:R-:W5:Y:S01]  /*1520*/  LDG.E R24, desc[UR4][R6.64+0xc] ;  /* 0x00000c0406187981 */ /* 0x000f62000c1e1900 */
[----:B-1----:R-:W-:-:S04]  /*1530*/  IMAD.WIDE R26, R27, 0x4, R8 ;  /* 0x000000041b1a7825 */ /* 0x002fc800078e0208 */
[--C-:B--2---:R-:W-:Y:S01]  /*1540*/  IMAD.WIDE R28, R29, 0x4, R8.reuse ;  /* 0x000000041d1c7825 */ /* 0x104fe200078e0208 */
[----:B------:R-:W2:Y:S03]  /*1550*/  LDG.E R13, desc[UR4][R26.64] ;  /* 0x000000041a0d7981 */ /* 0x000ea6000c1e1900 */
[--C-:B---3--:R-:W-:Y:S02]  /*1560*/  IMAD.WIDE R20, R2, 0x4, R8.reuse ;  /* 0x0000000402147825 */ /* 0x108fe400078e0208 */
[----:B------:R-:W3:Y:S02]  /*1570*/  LDG.E R2, desc[UR4][R28.64] ;  /* 0x000000041c027981 */ /* 0x000ee4000c1e1900 */
[--C-:B----4-:R-:W-:Y:S02]  /*1580*/  IMAD.WIDE R10, R11, 0x4, R8.reuse ;  /* 0x000000040b0a7825 */ /* 0x110fe400078e0208 */
[----:B------:R-:W4:Y:S04]  /*1590*/  LDG.E R21, desc[UR4][R20.64] ;  /* 0x0000000414157981 */ /* 0x000f28000c1e1900 */
[----:B------:R-:W3:Y:S01]  /*15a0*/  LDG.E R27, desc[UR4][R6.64+0x4] ;  /* 0x00000404061b7981 */ /* 0x000ee2000c1e1900 */
[----:B-----5:R-:W-:-:S03]  /*15b0*/  IMAD.WIDE R14, R15, 0x4, R8 ;  /* 0x000000040f0e7825 */ /* 0x020fc600078e0208 */
[----:B------:R-:W5:Y:S01]  /*15c0*/  LDG.E R11, desc[UR4][R10.64] ;  /* 0x000000040a0b7981 */ /* 0x000f62000c1e1900 */
[----:B------:R-:W-:-:S03]  /*15d0*/  IMAD.WIDE R16, R17, 0x4, R8 ;  /* 0x0000000411107825 */ /* 0x000fc600078e0208 */
[----:B------:R-:W5:Y:S01]  /*15e0*/  LDG.E R15, desc[UR4][R14.64] ;  /* 0x000000040e0f7981 */ /* 0x000f62000c1e1900 */
[----:B------:R-:W-:-:S03]  /*15f0*/  IMAD.WIDE R18, R19, 0x4, R8 ;  /* 0x0000000413127825 */ /* 0x000fc600078e0208 */
[----:B------:R-:W5:Y:S01]  /*1600*/  LDG.E R26, desc[UR4][R6.64+0x10] ;  /* 0x00001004061a7981 */ /* 0x000f62000c1e1900 */
[----:B------:R-:W-:-:S03]  /*1610*/  IMAD.WIDE R8, R25, 0x4, R8 ;  /* 0x0000000419087825 */ /* 0x000fc600078e0208 */
[----:B------:R-:W5:Y:S04]  /*1620*/  LDG.E R17, desc[UR4][R16.64] ;  /* 0x0000000410117981 */ /* 0x000f68000c1e1900 */
[----:B------:R-:W5:Y:S04]  /*1630*/  LDG.E R28, desc[UR4][R6.64+0x14] ;  /* 0x00001404061c7981 */ /* 0x000f68000c1e1900 */
[----:B------:R-:W5:Y:S04]  /*1640*/  LDG.E R18, desc[UR4][R18.64] ;  /* 0x0000000412127981 */ /* 0x000f68000c1e1900 */
[----:B------:R-:W5:Y:S04]  /*1650*/  LDG.E R25, desc[UR4][R6.64+0x18] ;  /* 0x0000180406197981 */ /* 0x000f68000c1e1900 */
[----:B------:R-:W5:Y:S04]  /*1660*/  LDG.E R10, desc[UR4][R6.64+0x1c] ;  /* 0x00001c04060a7981 */ /* 0x000f68000c1e1900 */
[----:B------:R-:W5:Y:S01]  /*1670*/  LDG.E R8, desc[UR4][R8.64] ;  /* 0x0000000408087981 */ /* 0x000f62000c1e1900 */
[----:B------:R-:W-:Y:S01]  /*1680*/  IADD3 R5, PT, PT, R5, 0x8, RZ ;  /* 0x0000000805057810 */ /* 0x000fe20007ffe0ff */
[----:B--2---:R-:W-:-:S04]  /*1690*/  FFMA R12, R23, R13, R12 ;  /* 0x0000000d170c7223 */ /* 0x004fc8000000000c */
[----:B---3--:R-:W-:-:S04]  /*16a0*/  FFMA R27, R27, R2, R12 ;  /* 0x000000021b1b7223 */ /* 0x008fc8000000000c */
[----:B----4-:R-:W-:-:S04]  /*16b0*/  FFMA R21, R4, R21, R27 ;  /* 0x0000001504157223 */ /* 0x010fc8000000001b */
[----:B-----5:R-:W-:-:S04]  /*16c0*/  FFMA R11, R24, R11, R21 ;  /* 0x0000000b180b7223 */ /* 0x020fc80000000015 */
[----:B------:R-:W-:-:S04]  /*16d0*/  FFMA R11, R26, R15, R11 ;  /* 0x0000000f1a0b7223 */ /* 0x000fc8000000000b */
[----:B------:R-:W-:-:S04]  /*16e0*/  FFMA R28, R28, R17, R11 ;  /* 0x000000111c1c7223 */ /* 0x000fc8000000000b */
[----:B------:R-:W-:-:S04]  /*16f0*/  FFMA R25, R25, R18, R28 ;  /* 0x0000001219197223 */ /* 0x000fc8000000001c */
[----:B------:R-:W-:-:S07]  /*1700*/  FFMA R12, R10, R8, R25 ;  /* 0x000000080a0c7223 */ /* 0x000fce0000000019 */
.L_x_22:
[----:B------:R-:W-:Y:S05]  /*1710*/  BSYNC.RECONVERGENT B1 ;  /* 0x0000000000017941 */ /* 0x000fea0003800200 */
.L_x_21:
        /* <DEDUP_REMOVED lines=10> */
[----:B------:R-:W0:Y:S04]  /*17c0*/  LDG.E R15, desc[UR4][R10.64] ;  /* 0x000000040a0f7981 */ /* 0x000e28000c1e1900 */
[----:B------:R-:W2:Y:S04]  /*17d0*/  LDG.E R17, desc[UR4][R10.64+0x4] ;  /* 0x000004040a117981 */ /* 0x000ea8000c1e1900 */
[----:B------:R-:W3:Y:S04]  /*17e0*/  LDG.E R19, desc[UR4][R10.64+0x8] ;  /* 0x000008040a137981 */ /* 0x000ee8000c1e1900 */
[----:B------:R-:W4:Y:S01]  /*17f0*/  LDG.E R21, desc[UR4][R10.64+0xc] ;  /* 0x00000c040a157981 */ /* 0x000f22000c1e1900 */
[----:B-1----:R-:W-:-:S05]  /*1800*/  IMAD.WIDE R8, R5, 0x4, R8 ;  /* 0x0000000405087825 */ /* 0x002fca00078e0208 */
[----:B------:R-:W5:Y:S04]  /*1810*/  LDG.E R13, desc[UR4][R8.64] ;  /* 0x00000004080d7981 */ /* 0x000f68000c1e1900 */
[----:B------:R-:W5:Y:S04]  /*1820*/  LDG.E R2, desc[UR4][R8.64+0x4] ;  /* 0x0000040408027981 */ /* 0x000f68000c1e1900 */
[----:B------:R-:W5:Y:S01]  /*1830*/  LDG.E R11, desc[UR4][R8.64+0x8] ;  /* 0x00000804080b7981 */ /* 0x000f62000c1e1900 */
[----:B0-----:R-:W-:-:S04]  /*1840*/  IMAD.WIDE R14, R15, 0x4, R6 ;  /* 0x000000040f0e7825 */ /* 0x001fc800078e0206 */
[--C-:B--2---:R-:W-:Y:S02]  /*1850*/  IMAD.WIDE R16, R17, 0x4, R6.reuse ;  /* 0x0000000411107825 */ /* 0x104fe400078e0206 */
[----:B------:R-:W5:Y:S02]  /*1860*/  LDG.E R14, desc[UR4][R14.64] ;  /* 0x000000040e0e7981 */ /* 0x000f64000c1e1900 */
[--C-:B---3--:R-:W-:Y:S02]  /*1870*/  IMAD.WIDE R18, R19, 0x4, R6.reuse ;  /* 0x0000000413127825 */ /* 0x108fe400078e0206 */
[----:B------:R-:W2:Y:S02]  /*1880*/  LDG.E R16, desc[UR4][R16.64] ;  /* 0x0000000410107981 */ /* 0x000ea4000c1e1900 */
[----:B----4-:R-:W-:Y:S02]  /*1890*/  IMAD.WIDE R6, R21, 0x4, R6 ;  /* 0x0000000415067825 */ /* 0x010fe400078e0206 */
[----:B------:R-:W3:Y:S04]  /*18a0*/  LDG.E R18, desc[UR4][R18.64] ;  /* 0x0000000412127981 */ /* 0x000ee8000c1e1900 */
[----:B------:R-:W4:Y:S04]  /*18b0*/  LDG.E R21, desc[UR4][R8.64+0xc] ;  /* 0x00000c0408157981 */ /* 0x000f28000c1e1900 */
[----:B------:R-:W4:Y:S01]  /*18c0*/  LDG.E R6, desc[UR4][R6.64] ;  /* 0x0000000406067981 */ /* 0x000f22000c1e1900 */
[----:B------:R-:W-:Y:S01]  /*18d0*/  IADD3 R5, PT, PT, R5, 0x4, RZ ;  /* 0x0000000405057810 */ /* 0x000fe20007ffe0ff */
[----:B-----5:R-:W-:-:S04]  /*18e0*/  FFMA R13, R13, R14, R12 ;  /* 0x0000000e0d0d7223 */ /* 0x020fc8000000000c */
[----:B--2---:R-:W-:-:S04]  /*18f0*/  FFMA R2, R2, R16, R13 ;  /* 0x0000001002027223 */ /* 0x004fc8000000000d */
[----:B---3--:R-:W-:-:S04]  /*1900*/  FFMA R2, R11, R18, R2 ;  /* 0x000000120b027223 */ /* 0x008fc80000000002 */
[----:B----4-:R-:W-:-:S07]  /*1910*/  FFMA R12, R21, R6, R2 ;  /* 0x00000006150c7223 */ /* 0x010fce0000000002 */
.L_x_24:
[----:B------:R-:W-:Y:S05]  /*1920*/  BSYNC.RECONVERGENT B1 ;  /* 0x0000000000017941 */ /* 0x000fea0003800200 */
.L_x_23:
[----:B------:R-:W-:Y:S05]  /*1930*/  @!P1 BRA `(.L_x_17) ;  /* 0x00000000003c9947 */ /* 0x000fea0003800000 */
[----:B------:R-:W0:Y:S01]  /*1940*/  LDC.64 R16, c[0x0][0x398] ;  /* 0x0000e600ff107b82 */ /* 0x000e220000000a00 */
[----:B------:R-:W-:-:S07]  /*1950*/  IADD3 R4, PT, PT, -R3, RZ, RZ ;  /* 0x000000ff03047210 */ /* 0x000fce0007ffe1ff */
[----:B------:R-:W1:Y:S08]  /*1960*/  LDC.64 R14, c[0x0][0x380] ;  /* 0x0000e000ff0e7b82 */ /* 0x000e700000000a00 */
[----:B------:R-:W2:Y:S02]  /*1970*/  LDC.64 R10, c[0x0][0x388] ;  /* 0x0000e200ff0a7b82 */ /* 0x000ea40000000a00 */
.L_x_25:
[----:B--2---:R-:W-:-:S06]  /*1980*/  IMAD.WIDE R2, R5, 0x4, R10 ;  /* 0x0000000405027825 */ /* 0x004fcc00078e020a */
[----:B------:R-:W0:Y:S01]  /*1990*/  LDG.E R3, desc[UR4][R2.64] ;  /* 0x0000000402037981 */ /* 0x000e22000c1e1900 */
[----:B-1----:R-:W-:-:S06]  /*19a0*/  IMAD.WIDE R6, R5, 0x4, R14 ;  /* 0x0000000405067825 */ /* 0x002fcc00078e020e */
[----:B------:R-:W2:Y:S01]  /*19b0*/  LDG.E R7, desc[UR4][R6.64] ;  /* 0x0000000406077981 */ /* 0x000ea2000c1e1900 */
[----:B------:R-:W-:Y:S01]  /*19c0*/  IADD3 R4, PT, PT, R4, 0x1, RZ ;  /* 0x0000000104047810 */ /* 0x000fe20007ffe0ff */
[----:B0-----:R-:W-:-:S06]  /*19d0*/  IMAD.WIDE R8, R3, 0x4, R16 ;  /* 0x0000000403087825 */ /* 0x001fcc00078e0210 */
[----:B------:R-:W2:Y:S01]  /*19e0*/  LDG.E R8, desc[UR4][R8.64] ;  /* 0x0000000408087981 */ /* 0x000ea2000c1e1900 */
[----:B------:R-:W-:Y:S02]  /*19f0*/  ISETP.NE.AND P0, PT, R4, RZ, PT ;  /* 0x000000ff0400720c */ /* 0x000fe40003f05270 */
[----:B------:R-:W-:Y:S01]  /*1a00*/  IADD3 R5, PT, PT, R5, 0x1, RZ ;  /* 0x0000000105057810 */ /* 0x000fe20007ffe0ff */
[----:B--2---:R-:W-:-:S10]  /*1a10*/  FFMA R12, R7, R8, R12 ;  /* 0x00000008070c7223 */ /* 0x004fd4000000000c */
[----:B------:R-:W-:Y:S05]  /*1a20*/  @P0 BRA `(.L_x_25) ;  /* 0xfffffffc00d40947 */ /* 0x000fea000383ffff */
.L_x_17:
[----:B------:R-:W-:Y:S05]  /*1a30*/  BSYNC.RECONVERGENT B0 ;  /* 0x0000000000007941 */ /* 0x000fea0003800200 */
.L_x_16:
[----:B------:R-:W0:Y:S02]  /*1a40*/  LDC.64 R2, c[0x0][0x3a0] ;  /* 0x0000e800ff027b82 */ /* 0x000e240000000a00 */
[----:B0-----:R-:W-:-:S05]  /*1a50*/  IMAD.WIDE R2, R0, 0x4, R2 ;  /* 0x0000000400027825 */ /* 0x001fca00078e0202 */
[----:B------:R-:W-:Y:S01]  /*1a60*/  STG.E desc[UR4][R2.64], R12 ;  /* 0x0000000c02007986 */ /* 0x000fe2000c101904 */
[----:B------:R-:W-:Y:S05]  /*1a70*/  EXIT ;  /* 0x000000000000794d */ /* 0x000fea0003800000 */
.L_x_26:
        /* <DEDUP_REMOVED lines=16> */
.L_x_39:


//--------------------- .text._Z5csrMVPKfPKiS2_S0_Pfi --------------------------
	.section	.text._Z5csrMVPKfPKiS2_S0_Pfi,"ax",@progbits
	.align	128
        .global         _Z5csrMVPKfPKiS2_S0_Pfi
        .type           _Z5csrMVPKfPKiS2_S0_Pfi,@function
        .size           _Z5csrMVPKfPKiS2_S0_Pfi,(.L_x_40 - _Z5csrMVPKfPKiS2_S0_Pfi)
        .other          _Z5csrMVPKfPKiS2_S0_Pfi,@"STO_CUDA_ENTRY STV_DEFAULT"
_Z5csrMVPKfPKiS2_S0_Pfi:
.text._Z5csrMVPKfPKiS2_S0_Pfi:
        /* <DEDUP_REMOVED lines=12> */
[----:B------:R-:W2:Y:S01]  /*00c0*/  LDG.E R8, desc[UR4][R2.64+0x4] ;  /* 0x0000040402087981 */ /* 0x000ea2000c1e1900 */
[----:B------:R-:W-:Y:S01]  /*00d0*/  BSSY.RECONVERGENT B0, `(.L_x_27) ;  /* 0x00000d4000007945 */ /* 0x000fe20003800200 */
[----:B------:R-:W-:Y:S01]  /*00e0*/  HFMA2 R6, -RZ, RZ, 0, 0 ;  /* 0x00000000ff067431 */ /* 0x000fe200000001ff */
[----:B--2---:R-:W-:-:S13]  /*00f0*/  ISETP.GE.AND P0, PT, R4, R8, PT ;  /* 0x000000080400720c */ /* 0x004fda0003f06270 */
[----:B------:R-:W-:Y:S05]  /*0100*/  @P0 BRA `(.L_x_28) ;  /* 0x0000000c00400947 */ /* 0x000fea0003800000 */
[----:B------:R-:W-:Y:S01]  /*0110*/  MOV R3, R4 ;  /* 0x0000000400037202 */ /* 0x000fe20000000f00 */
[----:B------:R-:W-:Y:S01]  /*0120*/  BSSY.RECONVERGENT B1, `(.L_x_29) ;  /* 0x0000068000017945 */ /* 0x000fe20003800200 */
[----:B------:R-:W-:Y:S02]  /*0130*/  MOV R6, RZ ;  /* 0x000000ff00067202 */ /* 0x000fe40000000f00 */
[CC--:B------:R-:W-:Y:S02]  /*0140*/  IADD3 R4, PT, PT, R8.reuse, -R3.reuse, RZ ;  /* 0x8000000308047210 */ /* 0x0c0fe40007ffe0ff */
[----:B------:R-:W-:Y:S02]  /*0150*/  IADD3 R8, PT, PT, -R8, R3, RZ ;  /* 0x0000000308087210 */ /* 0x000fe40007ffe1ff */
[----:B------:R-:W-:Y:S02]  /*0160*/  LOP3.LUT R5, R4, 0xf, RZ, 0xc0, !PT ;  /* 0x0000000f04057812 */ /* 0x000fe400078ec0ff */
[----:B------:R-:W-:-:S02]  /*0170*/  ISETP.GT.U32.AND P1, PT, R8, -0x10, PT ;  /* 0xfffffff00800780c */ /* 0x000fc40003f24070 */
[----:B------:R-:W-:-:S11]  /*0180*/  ISETP.NE.AND P0, PT, R5, RZ, PT ;  /* 0x000000ff0500720c */ /* 0x000fd60003f05270 */
[----:B------:R-:W-:Y:S05]  /*0190*/  @P1 BRA `(.L_x_30) ;  /* 0x0000000400801947 */ /* 0x000fea0003800000 */
[----:B------:R-:W0:Y:S01]  /*01a0*/  LDC.64 R12, c[0x0][0x380] ;  /* 0x0000e000ff0c7b82 */ /* 0x000e220000000a00 */
[----:B------:R-:W-:Y:S02]  /*01b0*/  LOP3.LUT R2, R4, 0xfffffff0, RZ, 0xc0, !PT ;  /* 0xfffffff004027812 */ /* 0x000fe400078ec0ff */
[----:B------:R-:W-:Y:S02]  /*01c0*/  MOV R6, RZ ;  /* 0x000000ff00067202 */ /* 0x000fe40000000f00 */
[----:B------:R-:W-:-:S03]  /*01d0*/  IADD3 R2, PT, PT, -R2, RZ, RZ ;  /* 0x000000ff02027210 */ /* 0x000fc60007ffe1ff */
[----:B------:R-:W1:Y:S01]  /*01e0*/  LDC.64 R14, c[0x0][0x388] ;  /* 0x0000e200ff0e7b82 */ /* 0x000e620000000a00 */
[----:B0-----:R-:W-:-:S04]  /*01f0*/  IADD3 R12, P2, PT, R12, 0x20, RZ ;  /* 0x000000200c0c7810 */ /* 0x001fc80007f5e0ff */
[----:B------:R-:W-:Y:S02]  /*0200*/  IADD3.X R13, PT, PT, RZ, R13, RZ, P2, !PT ;  /* 0x0000000dff0d7210 */ /* 0x000fe400017fe4ff */
[----:B-1----:R-:W-:-:S04]  /*0210*/  IADD3 R14, P1, PT, R14, 0x20, RZ ;  /* 0x000000200e0e7810 */ /* 0x002fc80007f3e0ff */
[----:B------:R-:W-:-:S09]  /*0220*/  IADD3.X R15, PT, PT, RZ, R15, RZ, P1, !PT ;  /* 0x0000000fff0f7210 */ /* 0x000fd20000ffe4ff */
.L_x_31:
        /* <DEDUP_REMOVED lines=11> */
[----:B------:R-:W5:Y:S01]  /*02e0*/  LDG.E R10, desc[UR4][R10.64] ;  /* 0x000000040a0a7981 */ /* 0x000f62000c1e1900 */
[----:B--2---:R-:W-:-:S05]  /*02f0*/  IMAD.WIDE R22, R23, 0x4, R16 ;  /* 0x0000000417167825 */ /* 0x004fca00078e0210 */
[----:B------:R-:W2:Y:S01]  /*0300*/  LDG.E R7, desc[UR4][R22.64] ;  /* 0x0000000416077981 */ /* 0x000ea2000c1e1900 */
[----:B---3--:R-:W-:-:S03]  /*0310*/  IMAD.WIDE R8, R9, 0x4, R16 ;  /* 0x0000000409087825 */ /* 0x008fc600078e0210 */
[----:B------:R-:W3:Y:S01]  /*0320*/  LDG.E R11, desc[UR4][R26.64+-0x18] ;  /* 0xffffe8041a0b7981 */ /* 0x000ee2000c1e1900 */
[----:B----4-:R-:W-:-:S03]  /*0330*/  IMAD.WIDE R24, R25, 0x4, R16 ;  /* 0x0000000419187825 */ /* 0x010fc600078e0210 */
[----:B------:R-:W3:Y:S04]  /*0340*/  LDG.E R8, desc[UR4][R8.64] ;  /* 0x0000000408087981 */ /* 0x000ee8000c1e1900 */
[----:B------:R-:W4:Y:S04]  /*0350*/  LDG.E R23, desc[UR4][R20.64+-0xc] ;  /* 0xfffff40414177981 */ /* 0x000f28000c1e1900 */
[----:B------:R-:W4:Y:S01]  /*0360*/  LDG.E R9, desc[UR4][R20.64+-0x8] ;  /* 0xfffff80414097981 */ /* 0x000f22000c1e1900 */
[----:B-----5:R-:W-:-:S03]  /*0370*/  FFMA R28, R19, R10, R6 ;  /* 0x0000000a131c7223 */ /* 0x020fc60000000006 */
[----:B------:R-:W5:Y:S04]  /*0380*/  LDG.E R6, desc[UR4][R24.64] ;  /* 0x0000000418067981 */ /* 0x000f68000c1e1900 */
[----:B------:R-:W5:Y:S01]  /*0390*/  LDG.E R19, desc[UR4][R26.64+-0x14] ;  /* 0xffffec041a137981 */ /* 0x000f62000c1e1900 */
[----:B--2---:R-:W-:Y:S01]  /*03a0*/  FFMA R22, R18, R7, R28 ;  /* 0x0000000712167223 */ /* 0x004fe2000000001c */
[----:B------:R-:W-:Y:S02]  /*03b0*/  IMAD.WIDE R28, R29, 0x4, R16 ;  /* 0x000000041d1c7825 */ /* 0x000fe400078e0210 */
[----:B------:R-:W2:Y:S04]  /*03c0*/  LDG.E R10, desc[UR4][R20.64+-0x4] ;  /* 0xfffffc04140a7981 */ /* 0x000ea8000c1e1900 */
[----:B------:R-:W2:Y:S04]  /*03d0*/  LDG.E R29, desc[UR4][R28.64] ;  /* 0x000000041c1d7981 */ /* 0x000ea8000c1e1900 */
[----:B------:R-:W2:Y:S04]  /*03e0*/  LDG.E R18, desc[UR4][R26.64+-0x10] ;  /* 0xfffff0041a127981 */ /* 0x000ea8000c1e1900 */
[----:B------:R-:W2:Y:S01]  /*03f0*/  LDG.E R7, desc[UR4][R20.64] ;  /* 0x0000000414077981 */ /* 0x000ea2000c1e1900 */
[----:B---3--:R-:W-:Y:S01]  /*0400*/  FFMA R8, R11, R8, R22 ;  /* 0x000000080b087223 */ /* 0x008fe20000000016 */
[----:B----4-:R-:W-:-:S02]  /*0410*/  IMAD.WIDE R22, R23, 0x4, R16 ;  /* 0x0000000417167825 */ /* 0x010fc400078e0210 */
[----:B------:R-:W3:Y:S04]  /*0420*/  LDG.E R11, desc[UR4][R20.64+0x4] ;  /* 0x00000404140b7981 */ /* 0x000ee8000c1e1900 */
[----:B------:R-:W4:Y:S04]  /*0430*/  LDG.E R23, desc[UR4][R22.64] ;  /* 0x0000000416177981 */ /* 0x000f28000c1e1900 */
[----:B------:R-:W4:Y:S04]  /*0440*/  LDG.E R25, desc[UR4][R26.64+-0xc] ;  /* 0xfffff4041a197981 */ /* 0x000f28000c1e1900 */
[----:B------:R-:W4:Y:S04]  /*0450*/  LDG.E R28, desc[UR4][R26.64+-0x8] ;  /* 0xfffff8041a1c7981 */ /* 0x000f28000c1e1900 */
[----:B------:R-:W4:Y:S04]  /*0460*/  LDG.E R22, desc[UR4][R20.64+0x8] ;  /* 0x0000080414167981 */ /* 0x000f28000c1e1900 */
[----:B------:R-:W4:Y:S01]  /*0470*/  LDG.E R24, desc[UR4][R26.64+0x4] ;  /* 0x000004041a187981 */ /* 0x000f22000c1e1900 */
[----:B-----5:R-:W-:Y:S01]  /*0480*/  FFMA R6, R19, R6, R8 ;  /* 0x0000000613067223 */ /* 0x020fe20000000008 */
[----:B------:R-:W-:-:S05]  /*0490*/  IMAD.WIDE R8, R9, 0x4, R16 ;  /* 0x0000000409087825 */ /* 0x000fca00078e0210 */
[----:B------:R0:W5:Y:S01]  /*04a0*/  LDG.E R19, desc[UR4][R8.64] ;  /* 0x0000000408137981 */ /* 0x000162000c1e1900 */
[----:B--2---:R-:W-:-:S03]  /*04b0*/  FFMA R18, R18, R29, R6 ;  /* 0x0000001d12127223 */ /* 0x004fc60000000006 */
[----:B------:R-:W2:Y:S01]  /*04c0*/  LDG.E R29, desc[UR4][R20.64+0x1c] ;  /* 0x00001c04141d7981 */ /* 0x000ea2000c1e1900 */
[----:B0-----:R-:W-:-:S04]  /*04d0*/  IMAD.WIDE R8, R10, 0x4, R16 ;  /* 0x000000040a087825 */ /* 0x001fc800078e0210 */
[--C-:B------:R-:W-:Y:S02]  /*04e0*/  IMAD.WIDE R6, R7, 0x4, R16.reuse ;  /* 0x0000000407067825 */ /* 0x100fe400078e0210 */
[----:B------:R-:W2:Y:S02]  /*04f0*/  LDG.E R8, desc[UR4][R8.64] ;  /* 0x0000000408087981 */ /* 0x000ea4000c1e1900 */
[----:B---3--:R-:W-:Y:S02]  /*0500*/  IMAD.WIDE R10, R11, 0x4, R16 ;  /* 0x000000040b0a7825 */ /* 0x008fe400078e0210 */
[----:B------:R-:W3:Y:S02]  /*0510*/  LDG.E R6, desc[UR4][R6.64] ;  /* 0x0000000406067981 */ /* 0x000ee4000c1e1900 */
[----:B----4-:R-:W-:Y:S02]  /*0520*/  FFMA R23, R25, R23, R18 ;  /* 0x0000001719177223 */ /* 0x010fe40000000012 */
[----:B------:R-:W4:Y:S04]  /*0530*/  LDG.E R10, desc[UR4][R10.64] ;  /* 0x000000040a0a7981 */ /* 0x000f28000c1e1900 */
[----:B------:R-:W2:Y:S04]  /*0540*/  LDG.E R9, desc[UR4][R26.64+-0x4] ;  /* 0xfffffc041a097981 */ /* 0x000ea8000c1e1900 */
[----:B------:R-:W3:Y:S04]  /*0550*/  LDG.E R7, desc[UR4][R26.64] ;  /* 0x000000041a077981 */ /* 0x000ee8000c1e1900 */
[----:B------:R-:W4:Y:S04]  /*0560*/  LDG.E R18, desc[UR4][R20.64+0xc] ;  /* 0x00000c0414127981 */ /* 0x000f28000c1e1900 */
[----:B------:R-:W4:Y:S04]  /*0570*/  LDG.E R25, desc[UR4][R20.64+0x14] ;  /* 0x0000140414197981 */ /* 0x000f28000c1e1900 */
[----:B------:R-:W4:Y:S01]  /*0580*/  LDG.E R11, desc[UR4][R26.64+0x18] ;  /* 0x000018041a0b7981 */ /* 0x000f22000c1e1900 */
[----:B-----5:R-:W-:-:S03]  /*0590*/  FFMA R28, R28, R19, R23 ;  /* 0x000000131c1c7223 */ /* 0x020fc60000000017 */
[----:B------:R-:W5:Y:S04]  /*05a0*/  LDG.E R23, desc[UR4][R20.64+0x10] ;  /* 0x0000100414177981 */ /* 0x000f68000c1e1900 */
[----:B------:R0:W5:Y:S02]  /*05b0*/  LDG.E R19, desc[UR4][R20.64+0x18] ;  /* 0x0000180414137981 */ /* 0x000164000c1e1900 */
[----:B0-----:R-:W-:-:S04]  /*05c0*/  IMAD.WIDE R20, R22, 0x4, R16 ;  /* 0x0000000416147825 */ /* 0x001fc800078e0210 */
[----:B--2---:R-:W-:Y:S02]  /*05d0*/  FFMA R8, R9, R8, R28 ;  /* 0x0000000809087223 */ /* 0x004fe4000000001c */
[----:B------:R-:W2:Y:S02]  /*05e0*/  LDG.E R9, desc[UR4][R26.64+0x10] ;  /* 0x000010041a097981 */ /* 0x000ea4000c1e1900 */
[----:B---3--:R-:W-:Y:S02]  /*05f0*/  FFMA R7, R7, R6, R8 ;  /* 0x0000000607077223 */ /* 0x008fe40000000008 */
[----:B------:R-:W3:Y:S02]  /*0600*/  LDG.E R8, desc[UR4][R26.64+0xc] ;  /* 0x00000c041a087981 */ /* 0x000ee4000c1e1900 */
[----:B----4-:R-:W-:Y:S02]  /*0610*/  FFMA R6, R24, R10, R7 ;  /* 0x0000000a18067223 */ /* 0x010fe40000000007 */
[----:B------:R-:W4:Y:S04]  /*0620*/  LDG.E R7, desc[UR4][R26.64+0x8] ;  /* 0x000008041a077981 */ /* 0x000f28000c1e1900 */
[----:B------:R-:W2:Y:S04]  /*0630*/  LDG.E R10, desc[UR4][R26.64+0x14] ;  /* 0x000014041a0a7981 */ /* 0x000ea8000c1e1900 */
[----:B------:R-:W2:Y:S01]  /*0640*/  LDG.E R26, desc[UR4][R26.64+0x1c] ;  /* 0x00001c041a1a7981 */ /* 0x000ea2000c1e1900 */
[----:B------:R-:W-:-:S06]  /*0650*/  IMAD.WIDE R24, R25, 0x4, R16 ;  /* 0x0000000419187825 */ /* 0x000fcc00078e0210 */
[----:B------:R-:W2:Y:S04]  /*0660*/  LDG.E R25, desc[UR4][R24.64] ;  /* 0x0000000418197981 */ /* 0x000ea8000c1e1900 */
[----:B------:R0:W4:Y:S02]  /*0670*/  LDG.E R27, desc[UR4][R20.64] ;  /* 0x00000004141b7981 */ /* 0x000124000c1e1900 */
[----:B0-----:R-:W-:-:S06]  /*0680*/  IMAD.WIDE R20, R18, 0x4, R16 ;  /* 0x0000000412147825 */ /* 0x001fcc00078e0210 */
[----:B------:R-:W3:Y:S01]  /*0690*/  LDG.E R21, desc[UR4][R20.64] ;  /* 0x0000000414157981 */ /* 0x000ee2000c1e1900 */
[----:B-----5:R-:W-:-:S04]  /*06a0*/  IMAD.WIDE R22, R23, 0x4, R16 ;  /* 0x0000000417167825 */ /* 0x020fc800078e0210 */
[--C-:B------:R-:W-:Y:S02]  /*06b0*/  IMAD.WIDE R18, R19, 0x4, R16.reuse ;  /* 0x0000000413127825 */ /* 0x100fe400078e0210 */
[----:B------:R-:W2:Y:S02]  /*06c0*/  LDG.E R22, desc[UR4][R22.64] ;  /* 0x0000000416167981 */ /* 0x000ea4000c1e1900 */
[----:B------:R-:W-:Y:S02]  /*06d0*/  IMAD.WIDE R16, R29, 0x4, R16 ;  /* 0x000000041d107825 */ /* 0x000fe400078e0210 */
[----:B------:R-:W5:Y:S04]  /*06e0*/  LDG.E R18, desc[UR4][R18.64] ;  /* 0x0000000412127981 */ /* 0x000f68000c1e1900 */
[----:B------:R-:W5:Y:S01]  /*06f0*/  LDG.E R16, desc[UR4][R16.64] ;  /* 0x0000000410107981 */ /* 0x000f62000c1e1900 */
[----:B------:R-:W-:-:S04]  /*0700*/  IADD3 R2, PT, PT, R2, 0x10, RZ ;  /* 0x0000001002027810 */ /* 0x000fc80007ffe0ff */
[----:B------:R-:W-:Y:S02]  /*0710*/  ISETP.NE.AND P1, PT, R2, RZ, PT ;  /* 0x000000ff0200720c */ /* 0x000fe40003f25270 */
[----:B------:R-:W-:Y:S01]  /*0720*/  IADD3 R3, PT, PT, R3, 0x10, RZ ;  /* 0x0000001003037810 */ /* 0x000fe20007ffe0ff */
[----:B----4-:R-:W-:-:S04]  /*0730*/  FFMA R7, R7, R27, R6 ;  /* 0x0000001b07077223 */ /* 0x010fc80000000006 */
[----:B---3--:R-:W-:-:S04]  /*0740*/  FFMA R8, R8, R21, R7 ;  /* 0x0000001508087223 */ /* 0x008fc80000000007 */
[----:B--2---:R-:W-:-:S04]  /*0750*/  FFMA R9, R9, R22, R8 ;  /* 0x0000001609097223 */ /* 0x004fc80000000008 */
[----:B------:R-:W-:-:S04]  /*0760*/  FFMA R10, R10, R25, R9 ;  /* 0x000000190a0a7223 */ /* 0x000fc80000000009 */
[----:B-----5:R-:W-:-:S04]  /*0770*/  FFMA R11, R11, R18, R10 ;  /* 0x000000120b0b7223 */ /* 0x020fc8000000000a */
[----:B------:R-:W-:Y:S01]  /*0780*/  FFMA R6, R26, R16, R11 ;  /* 0x000000101a067223 */ /* 0x000fe2000000000b */
[----:B------:R-:W-:Y:S06]  /*0790*/  @P1 BRA `(.L_x_31) ;  /* 0xfffffff800a41947 */ /* 0x000fec000383ffff */
.L_x_30:
[----:B------:R-:W-:Y:S05]  /*07a0*/  BSYNC.RECONVERGENT B1 ;  /* 0x0000000000017941 */ /* 0x000fea0003800200 */
.L_x_29:
[----:B------:R-:W-:Y:S05]  /*07b0*/  @!P0 BRA `(.L_x_28) ;  /* 0x0000000400948947 */ /* 0x000fea0003800000 */
[----:B------:R-:W-:Y:S01]  /*07c0*/  ISETP.GE.U32.AND P0, PT, R5, 0x8, PT ;  /* 0x000000080500780c */ /* 0x000fe20003f06070 */
[----:B------:R-:W-:Y:S01]  /*07d0*/  BSSY.RECONVERGENT B1, `(.L_x_32) ;  /* 0x0000032000017945 */ /* 0x000fe20003800200 */
[----:B------:R-:W-:-:S04]  /*07e0*/  LOP3.LUT R24, R4, 0x7, RZ, 0xc0, !PT ;  /* 0x0000000704187812 */ /* 0x000fc800078ec0ff */
[----:B------:R-:W-:-:S07]  /*07f0*/  ISETP.NE.AND P1, PT, R24, RZ, PT ;  /* 0x000000ff1800720c */ /* 0x000fce0003f25270 */
[----:B------:R-:W-:Y:S06]  /*0800*/  @!P0 BRA `(.L_x_33) ;  /* 0x0000000000b88947 */ /* 0x000fec0003800000 */
[----:B------:R-:W0:Y:S08]  /*0810*/  LDC.64 R20, c[0x0][0x388] ;  /* 0x0000e200ff147b82 */ /* 0x000e300000000a00 */
[----:B------:R-:W1:Y:S08]  /*0820*/  LDC.64 R10, c[0x0][0x398] ;  /* 0x0000e600ff0a7b82 */ /* 0x000e700000000a00 */
[----:B------:R-:W2:Y:S01]  /*0830*/  LDC.64 R8, c[0x0][0x380] ;  /* 0x0000e000ff087b82 */ /* 0x000ea20000000a00 */
[----:B0-----:R-:W-:-:S05]  /*0840*/  IMAD.WIDE R20, R3, 0x4, R20 ;  /* 0x0000000403147825 */ /* 0x001fca00078e0214 */
[----:B------:R-:W1:Y:S04]  /*0850*/  LDG.E R29, desc[UR4][R20.64] ;  /* 0x00000004141d7981 */ /* 0x000e68000c1e1900 */
[----:B------:R-:W3:Y:S04]  /*0860*/  LDG.E R27, desc[UR4][R20.64+0x4] ;  /* 0x00000404141b7981 */ /* 0x000ee8000c1e1900 */
[----:B------:R-:W4:Y:S04]  /*0870*/  LDG.E R25, desc[UR4][R20.64+0x8] ;  /* 0x0000080414197981 */ /* 0x000f28000c1e1900 */
[----:B------:R-:W5:Y:S04]  /*0880*/  LDG.E R13, desc[UR4][R20.64+0xc] ;  /* 0x00000c04140d7981 */ /* 0x000f68000c1e1900 */
[----:B------:R-:W5:Y:S04]  /*0890*/  LDG.E R15, desc[UR4][R20.64+0x10] ;  /* 0x00001004140f7981 */ /* 0x000f68000c1e1900 */
[----:B------:R-:W5:Y:S04]  /*08a0*/  LDG.E R17, desc[UR4][R20.64+0x14] ;  /* 0x0000140414117981 */ /* 0x000f68000c1e1900 */
[----:B------:R-:W5:Y:S04]  /*08b0*/  LDG.E R19, desc[UR4][R20.64+0x18] ;  /* 0x0000180414137981 */ /* 0x000f68000c1e1900 */
[----:B------:R4:W5:Y:S01]  /*08c0*/  LDG.E R23, desc[UR4][R20.64+0x1c] ;  /* 0x00001c0414177981 */ /* 0x000962000c1e1900 */
[----:B--2---:R-:W-:-:S05]  /*08d0*/  IMAD.WIDE R8, R3, 0x4, R8 ;  /* 0x0000000403087825 */ /* 0x004fca00078e0208 */
[----:B------:R-:W2:Y:S04]  /*08e0*/  LDG.E R7, desc[UR4][R8.64] ;  /* 0x0000000408077981 */ /* 0x000ea8000c1e1900 */
[----:B------:R-:W2:Y:S01]  /*08f0*/  LDG.E R22, desc[UR4][R8.64+0x8] ;  /* 0x0000080408167981 */ /* 0x000ea2000c1e1900 */
[----:B-1----:R-:W-:-:S04]  /*0900*/  IMAD.WIDE R28, R29, 0x4, R10 ;  /* 0x000000041d1c7825 */ /* 0x002fc800078e020a */
[--C-:B---3--:R-:W-:Y:S01]  /*0910*/  IMAD.WIDE R26, R27, 0x4, R10.reuse ;  /* 0x000000041b1a7825 */ /* 0x108fe200078e020a */
[----:B------:R-:W2:Y:S03]  /*0920*/  LDG.E R5, desc[UR4][R28.64] ;  /* 0x000000041c057981 */ /* 0x000ea6000c1e1900 */
[--C-:B----4-:R-:W-:Y:S01]  /*0930*/  IMAD.WIDE R20, R25, 0x4, R10.reuse ;  /* 0x0000000419147825 */ /* 0x110fe200078e020a */
[----:B------:R-:W3:Y:S04]  /*0940*/  LDG.E R2, desc[UR4][R26.64] ;  /* 0x000000041a027981 */ /* 0x000ee8000c1e1900 */
[----:B------:R-:W3:Y:S01]  /*0950*/  LDG.E R25, desc[UR4][R8.64+0x4] ;  /* 0x0000040408197981 */ /* 0x000ee2000c1e1900 */
[----:B-----5:R-:W-:-:S03]  /*0960*/  IMAD.WIDE R12, R13, 0x4, R10 ;  /* 0x000000040d0c7825 */ /* 0x020fc600078e020a */
[----:B------:R-:W4:Y:S01]  /*0970*/  LDG.E R21, desc[UR4][R20.64] ;  /* 0x0000000414157981 */ /* 0x000f22000c1e1900 */
[----:B------:R-:W-:-:S03]  /*0980*/  IMAD.WIDE R14, R15, 0x4, R10 ;  /* 0x000000040f0e7825 */ /* 0x000fc600078e020a */
[----:B------:R-:W5:Y:S01]  /*0990*/  LDG.E R13, desc[UR4][R12.64] ;  /* 0x000000040c0d7981 */ /* 0x000f62000c1e1900 */
[----:B------:R-:W-:-:S03]  /*09a0*/  IMAD.WIDE R16, R17, 0x4, R10 ;  /* 0x0000000411107825 */ /* 0x000fc600078e020a */
[----:B------:R-:W5:Y:S01]  /*09b0*/  LDG.E R28, desc[UR4][R8.64+0xc] ;  /* 0x00000c04081c7981 */ /* 0x000f62000c1e1900 */
[----:B------:R-:W-:-:S03]  /*09c0*/  IMAD.WIDE R18, R19, 0x4, R10 ;  /* 0x0000000413127825 */ /* 0x000fc600078e020a */
[----:B------:R-:W5:Y:S04]  /*09d0*/  LDG.E R14, desc[UR4][R14.64] ;  /* 0x000000040e0e7981 */ /* 0x000f68000c1e1900 */
        /* <DEDUP_REMOVED lines=17> */
.L_x_33:
[----:B------:R-:W-:Y:S05]  /*0af0*/  BSYNC.RECONVERGENT B1 ;  /* 0x0000000000017941 */ /* 0x000fea0003800200 */
.L_x_32:
        /* <DEDUP_REMOVED lines=25> */
[----:B------:R-:W3:Y:S04]  /*0c90*/  LDG.E R7, desc[UR4][R10.64+0x8] ;  /* 0x000008040a077981 */ /* 0x000ee8000c1e1900 */
[----:B------:R-:W4:Y:S01]  /*0ca0*/  LDG.E R8, desc[UR4][R8.64] ;  /* 0x0000000408087981 */ /* 0x000f22000c1e1900 */
[----:B------:R-:W-:Y:S01]  /*0cb0*/  IADD3 R3, PT, PT, R3, 0x4, RZ ;  /* 0x0000000403037810 */ /* 0x000fe20007ffe0ff */
[----:B-----5:R-:W-:-:S04]  /*0cc0*/  FFMA R5, R5, R14, R6 ;  /* 0x0000000e05057223 */ /* 0x020fc80000000006 */
[----:B--2---:R-:W-:-:S04]  /*0cd0*/  FFMA R2, R2, R16, R5 ;  /* 0x0000001002027223 */ /* 0x004fc80000000005 */
[----:B---3--:R-:W-:-:S04]  /*0ce0*/  FFMA R2, R7, R18, R2 ;  /* 0x0000001207027223 */ /* 0x008fc80000000002 */
[----:B----4-:R-:W-:-:S07]  /*0cf0*/  FFMA R6, R13, R8, R2 ;  /* 0x000000080d067223 */ /* 0x010fce0000000002 */
.L_x_35:
[----:B------:R-:W-:Y:S05]  /*0d00*/  BSYNC.RECONVERGENT B1 ;  /* 0x0000000000017941 */ /* 0x000fea0003800200 */
.L_x_34:
[----:B------:R-:W-:Y:S05]  /*0d10*/  @!P1 BRA `(.L_x_28) ;  /* 0x00000000003c9947 */ /* 0x000fea0003800000 */
[----:B------:R-:W0:Y:S01]  /*0d20*/  LDC.64 R16, c[0x0][0x398] ;  /* 0x0000e600ff107b82 */ /* 0x000e220000000a00 */
[----:B------:R-:W-:-:S07]  /*0d30*/  IADD3 R2, PT, PT, -R4, RZ, RZ ;  /* 0x000000ff04027210 */ /* 0x000fce0007ffe1ff */
[----:B------:R-:W1:Y:S08]  /*0d40*/  LDC.64 R12, c[0x0][0x380] ;  /* 0x0000e000ff0c7b82 */ /* 0x000e700000000a00 */
[----:B------:R-:W2:Y:S02]  /*0d50*/  LDC.64 R14, c[0x0][0x388] ;  /* 0x0000e200ff0e7b82 */ /* 0x000ea40000000a00 */
.L_x_36:
        /* <DEDUP_REMOVED lines=11> */
.L_x_28:
[----:B------:R-:W-:Y:S05]  /*0e10*/  BSYNC.RECONVERGENT B0 ;  /* 0x0000000000007941 */ /* 0x000fea0003800200 */
.L_x_27:
[----:B------:R-:W0:Y:S02]  /*0e20*/  LDC.64 R2, c[0x0][0x3a0] ;  /* 0x0000e800ff027b82 */ /* 0x000e240000000a00 */
[----:B0-----:R-:W-:-:S05]  /*0e30*/  IMAD.WIDE R2, R0, 0x4, R2 ;  /* 0x0000000400027825 */ /* 0x001fca00078e0202 */
[----:B------:R-:W-:Y:S01]  /*0e40*/  STG.E desc[UR4][R2.64], R6 ;  /* 0x0000000602007986 */ /* 0x000fe2000c101904 */
[----:B------:R-:W-:Y:S05]  /*0e50*/  EXIT ;  /* 0x000000000000794d */ /* 0x000fea0003800000 */
.L_x_37:
        /* <DEDUP_REMOVED lines=10> */
.L_x_40:


//--------------------- .nv.shared.reserved.0     --------------------------
	.section	.nv.shared.reserved.0,"aw",@nobits
	.weak		__nv_reservedSMEM_offset_0_alias
	.size		__nv_reservedSMEM_offset_0_alias, 0, 64
	.other		__nv_reservedSMEM_offset_0_alias,@"STO_CUDA_RESERVED_SHARED STV_DEFAULT"
__nv_reservedSMEM_offset_0_alias:
	.zero		0
	.zero		64


//--------------------- .nv.constant0._Z5bsrMVPKfPKiS2_S0_Pfii --------------------------
	.section	.nv.constant0._Z5bsrMVPKfPKiS2_S0_Pfii,"a",@progbits
	.sectionflags	@""
	.align	4
.nv.constant0._Z5bsrMVPKfPKiS2_S0_Pfii:
	.zero		944


//--------------------- .nv.constant0._Z14optimizedCsrMVPKfPKiS2_S0_Pfi --------------------------
	.section	.nv.constant0._Z14optimizedCsrMVPKfPKiS2_S0_Pfi,"a",@progbits
	.sectionflags	@""
	.align	4
.nv.constant0._Z14optimizedCsrMVPKfPKiS2_S0_Pfi:
	.zero		940


//--------------------- .nv.constant0._Z5csrMVPKfPKiS2_S0_Pfi --------------------------
	.section	.nv.constant0._Z5csrMVPKfPKiS2_S0_Pfi,"a",@progbits
	.sectionflags	@""
	.align	4
.nv.constant0._Z5csrMVPKfPKiS2_S0_Pfi:
	.zero		940


//--------------------- SYMBOLS --------------------------

	.type		.nv.reservedSmem.offset0,@object
	.size		.nv.reservedSmem.offset0,0x4
